//
// Generated by NVIDIA NVVM Compiler
//
// Compiler Build ID: CL-36424714
// Cuda compilation tools, release 13.0, V13.0.88
// Based on NVVM 20.0.0
//

.version 9.0
.target sm_100
.address_size 64

	// .globl	_Z8setToValPhii
// _ZZ9transposePfS_iiE5block has been demoted

.visible .entry _Z8setToValPhii(
	.param .u64 .ptr .align 1 _Z8setToValPhii_param_0,
	.param .u32 _Z8setToValPhii_param_1,
	.param .u32 _Z8setToValPhii_param_2
)
{
	.reg .pred 	%p<2>;
	.reg .b32 	%r<7>;
	.reg .b64 	%rd<5>;

	ld.param.u64 	%rd1, [_Z8setToValPhii_param_0];
	ld.param.u32 	%r3, [_Z8setToValPhii_param_1];
	ld.param.u32 	%r2, [_Z8setToValPhii_param_2];
	mov.u32 	%r4, %ntid.x;
	mov.u32 	%r5, %ctaid.x;
	mov.u32 	%r6, %tid.x;
	mad.lo.s32 	%r1, %r4, %r5, %r6;
	setp.ge.s32 	%p1, %r1, %r3;
	@%p1 bra 	$L__BB0_2;
	cvta.to.global.u64 	%rd2, %rd1;
	cvt.s64.s32 	%rd3, %r1;
	add.s64 	%rd4, %rd2, %rd3;
	st.global.u8 	[%rd4], %r2;
$L__BB0_2:
	ret;

}
	// .globl	_Z8setToValPfii
.visible .entry _Z8setToValPfii(
	.param .u64 .ptr .align 1 _Z8setToValPfii_param_0,
	.param .u32 _Z8setToValPfii_param_1,
	.param .u32 _Z8setToValPfii_param_2
)
{
	.reg .pred 	%p<2>;
	.reg .b32 	%r<7>;
	.reg .b32 	%f<2>;
	.reg .b64 	%rd<5>;

	ld.param.u64 	%rd1, [_Z8setToValPfii_param_0];
	ld.param.u32 	%r3, [_Z8setToValPfii_param_1];
	ld.param.u32 	%r2, [_Z8setToValPfii_param_2];
	mov.u32 	%r4, %ntid.x;
	mov.u32 	%r5, %ctaid.x;
	mov.u32 	%r6, %tid.x;
	mad.lo.s32 	%r1, %r4, %r5, %r6;
	setp.ge.s32 	%p1, %r1, %r3;
	@%p1 bra 	$L__BB1_2;
	cvta.to.global.u64 	%rd2, %rd1;
	cvt.rn.f32.s32 	%f1, %r2;
	mul.wide.s32 	%rd3, %r1, 4;
	add.s64 	%rd4, %rd2, %rd3;
	st.global.f32 	[%rd4], %f1;
$L__BB1_2:
	ret;

}
	// .globl	_Z7conv3x3PhS_iiPf
.visible .entry _Z7conv3x3PhS_iiPf(
	.param .u64 .ptr .align 1 _Z7conv3x3PhS_iiPf_param_0,
	.param .u64 .ptr .align 1 _Z7conv3x3PhS_iiPf_param_1,
	.param .u32 _Z7conv3x3PhS_iiPf_param_2,
	.param .u32 _Z7conv3x3PhS_iiPf_param_3,
	.param .u64 .ptr .align 1 _Z7conv3x3PhS_iiPf_param_4
)
{
	.reg .pred 	%p<29>;
	.reg .b16 	%rs<15>;
	.reg .b32 	%r<29>;
	.reg .b32 	%f<47>;
	.reg .b64 	%rd<27>;

	ld.param.u64 	%rd4, [_Z7conv3x3PhS_iiPf_param_0];
	ld.param.u64 	%rd3, [_Z7conv3x3PhS_iiPf_param_1];
	ld.param.u32 	%r18, [_Z7conv3x3PhS_iiPf_param_2];
	ld.param.u32 	%r17, [_Z7conv3x3PhS_iiPf_param_3];
	ld.param.u64 	%rd5, [_Z7conv3x3PhS_iiPf_param_4];
	cvta.to.global.u64 	%rd1, %rd4;
	cvta.to.global.u64 	%rd2, %rd5;
	mov.u32 	%r19, %ntid.x;
	mov.u32 	%r20, %ctaid.x;
	mov.u32 	%r21, %tid.x;
	mad.lo.s32 	%r1, %r19, %r20, %r21;
	mov.u32 	%r22, %ntid.y;
	mov.u32 	%r23, %ctaid.y;
	mov.u32 	%r24, %tid.y;
	mad.lo.s32 	%r25, %r22, %r23, %r24;
	mul.lo.s32 	%r26, %r18, %r25;
	shl.b32 	%r2, %r26, 2;
	add.s32 	%r3, %r2, %r1;
	mul.lo.s32 	%r27, %r18, %r17;
	shl.b32 	%r4, %r27, 2;
	setp.ge.s32 	%p1, %r3, %r4;
	@%p1 bra 	$L__BB2_23;
	shl.b32 	%r5, %r17, 2;
	sub.s32 	%r6, %r1, %r5;
	add.s32 	%r7, %r2, -4;
	add.s32 	%r8, %r6, %r7;
	setp.lt.s32 	%p2, %r8, 0;
	setp.ge.s32 	%p3, %r8, %r4;
	mov.f32 	%f39, 0f00000000;
	or.pred  	%p4, %p2, %p3;
	@%p4 bra 	$L__BB2_3;
	ld.global.f32 	%f20, [%rd2];
	cvt.u64.u32 	%rd6, %r8;
	add.s64 	%rd7, %rd1, %rd6;
	ld.global.u8 	%rs3, [%rd7];
	cvt.rn.f32.u16 	%f21, %rs3;
	fma.rn.f32 	%f39, %f20, %f21, 0f00000000;
$L__BB2_3:
	add.s32 	%r9, %r6, %r2;
	setp.lt.s32 	%p5, %r9, 0;
	setp.ge.s32 	%p6, %r9, %r4;
	or.pred  	%p7, %p5, %p6;
	@%p7 bra 	$L__BB2_5;
	ld.global.f32 	%f22, [%rd2+4];
	cvt.u64.u32 	%rd8, %r9;
	add.s64 	%rd9, %rd1, %rd8;
	ld.global.u8 	%rs4, [%rd9];
	cvt.rn.f32.u16 	%f23, %rs4;
	fma.rn.f32 	%f39, %f22, %f23, %f39;
$L__BB2_5:
	add.s32 	%r10, %r8, 8;
	setp.lt.s32 	%p8, %r10, 0;
	setp.ge.s32 	%p9, %r10, %r4;
	or.pred  	%p10, %p8, %p9;
	@%p10 bra 	$L__BB2_7;
	ld.global.f32 	%f24, [%rd2+8];
	cvt.u64.u32 	%rd10, %r10;
	add.s64 	%rd11, %rd1, %rd10;
	ld.global.u8 	%rs5, [%rd11];
	cvt.rn.f32.u16 	%f25, %rs5;
	fma.rn.f32 	%f39, %f24, %f25, %f39;
$L__BB2_7:
	add.s32 	%r11, %r3, -4;
	setp.lt.s32 	%p11, %r11, 0;
	setp.ge.s32 	%p12, %r11, %r4;
	or.pred  	%p13, %p11, %p12;
	@%p13 bra 	$L__BB2_9;
	ld.global.f32 	%f26, [%rd2+12];
	cvt.u64.u32 	%rd12, %r11;
	add.s64 	%rd13, %rd1, %rd12;
	ld.global.u8 	%rs6, [%rd13];
	cvt.rn.f32.u16 	%f27, %rs6;
	fma.rn.f32 	%f39, %f26, %f27, %f39;
$L__BB2_9:
	setp.lt.s32 	%p14, %r3, 0;
	@%p14 bra 	$L__BB2_11;
	ld.global.f32 	%f28, [%rd2+16];
	cvt.u64.u32 	%rd14, %r3;
	add.s64 	%rd15, %rd1, %rd14;
	ld.global.u8 	%rs7, [%rd15];
	cvt.rn.f32.u16 	%f29, %rs7;
	fma.rn.f32 	%f39, %f28, %f29, %f39;
$L__BB2_11:
	add.s32 	%r12, %r3, 4;
	setp.lt.s32 	%p15, %r12, 0;
	setp.ge.s32 	%p16, %r12, %r4;
	or.pred  	%p17, %p15, %p16;
	@%p17 bra 	$L__BB2_13;
	ld.global.f32 	%f30, [%rd2+20];
	cvt.u64.u32 	%rd16, %r12;
	add.s64 	%rd17, %rd1, %rd16;
	ld.global.u8 	%rs8, [%rd17];
	cvt.rn.f32.u16 	%f31, %rs8;
	fma.rn.f32 	%f39, %f30, %f31, %f39;
$L__BB2_13:
	add.s32 	%r13, %r5, %r1;
	add.s32 	%r14, %r13, %r7;
	setp.lt.s32 	%p18, %r14, 0;
	setp.ge.s32 	%p19, %r14, %r4;
	or.pred  	%p20, %p18, %p19;
	@%p20 bra 	$L__BB2_15;
	ld.global.f32 	%f32, [%rd2+24];
	cvt.u64.u32 	%rd18, %r14;
	add.s64 	%rd19, %rd1, %rd18;
	ld.global.u8 	%rs9, [%rd19];
	cvt.rn.f32.u16 	%f33, %rs9;
	fma.rn.f32 	%f39, %f32, %f33, %f39;
$L__BB2_15:
	add.s32 	%r15, %r13, %r2;
	setp.lt.s32 	%p21, %r15, 0;
	setp.ge.s32 	%p22, %r15, %r4;
	or.pred  	%p23, %p21, %p22;
	@%p23 bra 	$L__BB2_17;
	ld.global.f32 	%f34, [%rd2+28];
	cvt.u64.u32 	%rd20, %r15;
	add.s64 	%rd21, %rd1, %rd20;
	ld.global.u8 	%rs10, [%rd21];
	cvt.rn.f32.u16 	%f35, %rs10;
	fma.rn.f32 	%f39, %f34, %f35, %f39;
$L__BB2_17:
	add.s32 	%r16, %r14, 8;
	setp.lt.s32 	%p24, %r16, 0;
	setp.ge.s32 	%p25, %r16, %r4;
	or.pred  	%p26, %p24, %p25;
	@%p26 bra 	$L__BB2_19;
	ld.global.f32 	%f36, [%rd2+32];
	cvt.u64.u32 	%rd22, %r16;
	add.s64 	%rd23, %rd1, %rd22;
	ld.global.u8 	%rs11, [%rd23];
	cvt.rn.f32.u16 	%f37, %rs11;
	fma.rn.f32 	%f39, %f36, %f37, %f39;
$L__BB2_19:
	setp.gt.f32 	%p27, %f39, 0f437F0000;
	mov.b16 	%rs14, 255;
	@%p27 bra 	$L__BB2_22;
	setp.lt.f32 	%p28, %f39, 0f00000000;
	mov.b16 	%rs14, 0;
	@%p28 bra 	$L__BB2_22;
	cvt.rzi.u32.f32 	%r28, %f39;
	cvt.u16.u32 	%rs14, %r28;
$L__BB2_22:
	cvt.s64.s32 	%rd24, %r3;
	cvta.to.global.u64 	%rd25, %rd3;
	add.s64 	%rd26, %rd25, %rd24;
	st.global.u8 	[%rd26], %rs14;
$L__BB2_23:
	ret;

}
	// .globl	_Z8quantizePfifi
.visible .entry _Z8quantizePfifi(
	.param .u64 .ptr .align 1 _Z8quantizePfifi_param_0,
	.param .u32 _Z8quantizePfifi_param_1,
	.param .f32 _Z8quantizePfifi_param_2,
	.param .u32 _Z8quantizePfifi_param_3
)
{
	.reg .pred 	%p<2>;
	.reg .b32 	%r<8>;
	.reg .b32 	%f<9>;
	.reg .b64 	%rd<5>;

	ld.param.u64 	%rd1, [_Z8quantizePfifi_param_0];
	ld.param.u32 	%r2, [_Z8quantizePfifi_param_1];
	ld.param.f32 	%f1, [_Z8quantizePfifi_param_2];
	ld.param.u32 	%r3, [_Z8quantizePfifi_param_3];
	mov.u32 	%r4, %ntid.x;
	mov.u32 	%r5, %ctaid.x;
	mov.u32 	%r6, %tid.x;
	mad.lo.s32 	%r1, %r4, %r5, %r6;
	setp.ge.s32 	%p1, %r1, %r3;
	@%p1 bra 	$L__BB3_2;
	cvta.to.global.u64 	%rd2, %rd1;
	mul.wide.s32 	%rd3, %r1, 4;
	add.s64 	%rd4, %rd2, %rd3;
	ld.global.f32 	%f2, [%rd4];
	div.rn.f32 	%f3, %f2, %f1;
	cvt.rn.f32.s32 	%f4, %r2;
	mul.f32 	%f5, %f3, %f4;
	cvt.rzi.s32.f32 	%r7, %f5;
	cvt.rn.f32.s32 	%f6, %r7;
	div.rn.f32 	%f7, %f1, %f4;
	mul.f32 	%f8, %f7, %f6;
	st.global.f32 	[%rd4], %f8;
$L__BB3_2:
	ret;

}
	// .globl	_Z7shufflePfPhii
.visible .entry _Z7shufflePfPhii(
	.param .u64 .ptr .align 1 _Z7shufflePfPhii_param_0,
	.param .u64 .ptr .align 1 _Z7shufflePfPhii_param_1,
	.param .u32 _Z7shufflePfPhii_param_2,
	.param .u32 _Z7shufflePfPhii_param_3
)
{
	.reg .pred 	%p<2>;
	.reg .b16 	%rs<2>;
	.reg .b32 	%r<17>;
	.reg .b32 	%f<2>;
	.reg .b64 	%rd<9>;

	ld.param.u64 	%rd1, [_Z7shufflePfPhii_param_0];
	ld.param.u64 	%rd2, [_Z7shufflePfPhii_param_1];
	ld.param.u32 	%r2, [_Z7shufflePfPhii_param_2];
	ld.param.u32 	%r3, [_Z7shufflePfPhii_param_3];
	mov.u32 	%r4, %ntid.x;
	mov.u32 	%r5, %ctaid.x;
	mov.u32 	%r6, %tid.x;
	mad.lo.s32 	%r1, %r4, %r5, %r6;
	mul.lo.s32 	%r7, %r2, %r3;
	shl.b32 	%r8, %r7, 2;
	setp.ge.s32 	%p1, %r1, %r8;
	@%p1 bra 	$L__BB4_2;
	cvta.to.global.u64 	%rd3, %rd2;
	cvta.to.global.u64 	%rd4, %rd1;
	cvt.s64.s32 	%rd5, %r1;
	add.s64 	%rd6, %rd3, %rd5;
	ld.global.u8 	%rs1, [%rd6];
	cvt.rn.f32.u16 	%f1, %rs1;
	shr.s32 	%r9, %r1, 31;
	shr.u32 	%r10, %r9, 30;
	add.s32 	%r11, %r1, %r10;
	shr.s32 	%r12, %r11, 2;
	and.b32  	%r13, %r11, -4;
	sub.s32 	%r14, %r1, %r13;
	mul.lo.s32 	%r15, %r2, %r14;
	mad.lo.s32 	%r16, %r15, %r3, %r12;
	mul.wide.s32 	%rd7, %r16, 4;
	add.s64 	%rd8, %rd4, %rd7;
	st.global.f32 	[%rd8], %f1;
$L__BB4_2:
	ret;

}
	// .globl	_Z9UNshufflePhPfii
.visible .entry _Z9UNshufflePhPfii(
	.param .u64 .ptr .align 1 _Z9UNshufflePhPfii_param_0,
	.param .u64 .ptr .align 1 _Z9UNshufflePhPfii_param_1,
	.param .u32 _Z9UNshufflePhPfii_param_2,
	.param .u32 _Z9UNshufflePhPfii_param_3
)
{
	.reg .pred 	%p<4>;
	.reg .b16 	%rs<6>;
	.reg .b32 	%r<18>;
	.reg .b32 	%f<2>;
	.reg .b64 	%rd<9>;

	ld.param.u64 	%rd1, [_Z9UNshufflePhPfii_param_0];
	ld.param.u64 	%rd2, [_Z9UNshufflePhPfii_param_1];
	ld.param.u32 	%r2, [_Z9UNshufflePhPfii_param_2];
	ld.param.u32 	%r3, [_Z9UNshufflePhPfii_param_3];
	mov.u32 	%r4, %ntid.x;
	mov.u32 	%r5, %ctaid.x;
	mov.u32 	%r6, %tid.x;
	mad.lo.s32 	%r1, %r4, %r5, %r6;
	mul.lo.s32 	%r7, %r2, %r3;
	shl.b32 	%r8, %r7, 2;
	setp.ge.s32 	%p1, %r1, %r8;
	@%p1 bra 	$L__BB5_5;
	cvta.to.global.u64 	%rd3, %rd2;
	shr.s32 	%r9, %r1, 31;
	shr.u32 	%r10, %r9, 30;
	add.s32 	%r11, %r1, %r10;
	shr.s32 	%r12, %r11, 2;
	and.b32  	%r13, %r11, -4;
	sub.s32 	%r14, %r1, %r13;
	mul.lo.s32 	%r15, %r2, %r14;
	mad.lo.s32 	%r16, %r15, %r3, %r12;
	mul.wide.s32 	%rd4, %r16, 4;
	add.s64 	%rd5, %rd3, %rd4;
	ld.global.f32 	%f1, [%rd5];
	setp.gt.f32 	%p2, %f1, 0f437F0000;
	mov.b16 	%rs5, 255;
	@%p2 bra 	$L__BB5_4;
	setp.lt.f32 	%p3, %f1, 0f00000000;
	mov.b16 	%rs5, 0;
	@%p3 bra 	$L__BB5_4;
	cvt.rzi.u32.f32 	%r17, %f1;
	cvt.u16.u32 	%rs5, %r17;
$L__BB5_4:
	cvt.s64.s32 	%rd6, %r1;
	cvta.to.global.u64 	%rd7, %rd1;
	add.s64 	%rd8, %rd7, %rd6;
	st.global.u8 	[%rd8], %rs5;
$L__BB5_5:
	ret;

}
	// .globl	_Z7zeroOutPifi
.visible .entry _Z7zeroOutPifi(
	.param .u64 .ptr .align 1 _Z7zeroOutPifi_param_0,
	.param .f32 _Z7zeroOutPifi_param_1,
	.param .u32 _Z7zeroOutPifi_param_2
)
{
	.reg .pred 	%p<3>;
	.reg .b32 	%r<9>;
	.reg .b32 	%f<3>;
	.reg .b64 	%rd<5>;

	ld.param.u64 	%rd2, [_Z7zeroOutPifi_param_0];
	ld.param.f32 	%f1, [_Z7zeroOutPifi_param_1];
	ld.param.u32 	%r2, [_Z7zeroOutPifi_param_2];
	mov.u32 	%r3, %ntid.x;
	mov.u32 	%r4, %ctaid.x;
	mov.u32 	%r5, %tid.x;
	mad.lo.s32 	%r1, %r3, %r4, %r5;
	setp.ge.s32 	%p1, %r1, %r2;
	@%p1 bra 	$L__BB6_3;
	cvta.to.global.u64 	%rd3, %rd2;
	mul.wide.s32 	%rd4, %r1, 4;
	add.s64 	%rd1, %rd3, %rd4;
	ld.global.u32 	%r6, [%rd1];
	abs.s32 	%r7, %r6;
	cvt.rn.f32.u32 	%f2, %r7;
	setp.leu.f32 	%p2, %f1, %f2;
	@%p2 bra 	$L__BB6_3;
	mov.b32 	%r8, 0;
	st.global.u32 	[%rd1], %r8;
$L__BB6_3:
	ret;

}
	// .globl	_Z8brightenPhS_iif
.visible .entry _Z8brightenPhS_iif(
	.param .u64 .ptr .align 1 _Z8brightenPhS_iif_param_0,
	.param .u64 .ptr .align 1 _Z8brightenPhS_iif_param_1,
	.param .u32 _Z8brightenPhS_iif_param_2,
	.param .u32 _Z8brightenPhS_iif_param_3,
	.param .f32 _Z8brightenPhS_iif_param_4
)
{
	.reg .pred 	%p<4>;
	.reg .b16 	%rs<7>;
	.reg .b32 	%r<17>;
	.reg .b32 	%f<4>;
	.reg .b64 	%rd<9>;

	ld.param.u64 	%rd1, [_Z8brightenPhS_iif_param_0];
	ld.param.u64 	%rd2, [_Z8brightenPhS_iif_param_1];
	ld.param.u32 	%r2, [_Z8brightenPhS_iif_param_2];
	ld.param.u32 	%r3, [_Z8brightenPhS_iif_param_3];
	ld.param.f32 	%f2, [_Z8brightenPhS_iif_param_4];
	mov.u32 	%r4, %ntid.x;
	mov.u32 	%r5, %ctaid.x;
	mov.u32 	%r6, %tid.x;
	mad.lo.s32 	%r7, %r4, %r5, %r6;
	mov.u32 	%r8, %ntid.y;
	mov.u32 	%r9, %ctaid.y;
	mov.u32 	%r10, %tid.y;
	mad.lo.s32 	%r11, %r8, %r9, %r10;
	mul.lo.s32 	%r12, %r11, %r2;
	shl.b32 	%r13, %r12, 2;
	add.s32 	%r1, %r7, %r13;
	mul.lo.s32 	%r14, %r2, %r3;
	shl.b32 	%r15, %r14, 2;
	setp.ge.s32 	%p1, %r1, %r15;
	@%p1 bra 	$L__BB7_5;
	cvta.to.global.u64 	%rd3, %rd1;
	cvt.s64.s32 	%rd4, %r1;
	add.s64 	%rd5, %rd3, %rd4;
	ld.global.u8 	%rs4, [%rd5];
	cvt.rn.f32.u16 	%f3, %rs4;
	mul.f32 	%f1, %f2, %f3;
	setp.gt.f32 	%p2, %f1, 0f437F0000;
	mov.b16 	%rs6, 255;
	@%p2 bra 	$L__BB7_4;
	setp.lt.f32 	%p3, %f1, 0f00000000;
	mov.b16 	%rs6, 0;
	@%p3 bra 	$L__BB7_4;
	cvt.rzi.u32.f32 	%r16, %f1;
	cvt.u16.u32 	%rs6, %r16;
$L__BB7_4:
	cvta.to.global.u64 	%rd7, %rd2;
	add.s64 	%rd8, %rd7, %rd4;
	st.global.u8 	[%rd8], %rs6;
$L__BB7_5:
	ret;

}
	// .globl	_Z9greyscalePhS_ii
.visible .entry _Z9greyscalePhS_ii(
	.param .u64 .ptr .align 1 _Z9greyscalePhS_ii_param_0,
	.param .u64 .ptr .align 1 _Z9greyscalePhS_ii_param_1,
	.param .u32 _Z9greyscalePhS_ii_param_2,
	.param .u32 _Z9greyscalePhS_ii_param_3
)
{
	.reg .pred 	%p<2>;
	.reg .b16 	%rs<6>;
	.reg .b32 	%r<18>;
	.reg .b64 	%rd<8>;
	.reg .b64 	%fd<7>;

	ld.param.u64 	%rd1, [_Z9greyscalePhS_ii_param_0];
	ld.param.u64 	%rd2, [_Z9greyscalePhS_ii_param_1];
	ld.param.u32 	%r2, [_Z9greyscalePhS_ii_param_2];
	ld.param.u32 	%r3, [_Z9greyscalePhS_ii_param_3];
	mov.u32 	%r4, %ntid.x;
	mov.u32 	%r5, %ctaid.x;
	mov.u32 	%r6, %tid.x;
	mad.lo.s32 	%r7, %r4, %r5, %r6;
	mov.u32 	%r8, %ntid.y;
	mov.u32 	%r9, %ctaid.y;
	mov.u32 	%r10, %tid.y;
	mad.lo.s32 	%r11, %r8, %r9, %r10;
	shl.b32 	%r12, %r7, 2;
	mul.lo.s32 	%r13, %r11, %r2;
	shl.b32 	%r14, %r13, 2;
	add.s32 	%r1, %r14, %r12;
	mul.lo.s32 	%r15, %r2, %r3;
	shl.b32 	%r16, %r15, 2;
	setp.ge.s32 	%p1, %r1, %r16;
	@%p1 bra 	$L__BB8_2;
	cvta.to.global.u64 	%rd3, %rd1;
	cvta.to.global.u64 	%rd4, %rd2;
	cvt.s64.s32 	%rd5, %r1;
	add.s64 	%rd6, %rd3, %rd5;
	ld.global.u8 	%rs1, [%rd6];
	cvt.rn.f64.u16 	%fd1, %rs1;
	ld.global.u8 	%rs2, [%rd6+1];
	cvt.rn.f64.u16 	%fd2, %rs2;
	mul.f64 	%fd3, %fd2, 0d3FE2E147AE147AE1;
	fma.rn.f64 	%fd4, %fd1, 0d3FBC28F5C28F5C29, %fd3;
	ld.global.u8 	%rs3, [%rd6+2];
	cvt.rn.f64.u16 	%fd5, %rs3;
	fma.rn.f64 	%fd6, %fd5, 0d3FD3333333333333, %fd4;
	cvt.rzi.s32.f64 	%r17, %fd6;
	cvt.u16.u32 	%rs4, %r17;
	add.s64 	%rd7, %rd4, %rd5;
	st.global.u8 	[%rd7], %rs4;
	st.global.u8 	[%rd7+1], %rs4;
	st.global.u8 	[%rd7+2], %rs4;
	mov.b16 	%rs5, 0;
	st.global.u8 	[%rd7+3], %rs5;
$L__BB8_2:
	ret;

}
	// .globl	_Z8saturatePhS_iif
.visible .entry _Z8saturatePhS_iif(
	.param .u64 .ptr .align 1 _Z8saturatePhS_iif_param_0,
	.param .u64 .ptr .align 1 _Z8saturatePhS_iif_param_1,
	.param .u32 _Z8saturatePhS_iif_param_2,
	.param .u32 _Z8saturatePhS_iif_param_3,
	.param .f32 _Z8saturatePhS_iif_param_4
)
{
	.reg .pred 	%p<8>;
	.reg .b16 	%rs<22>;
	.reg .b32 	%r<21>;
	.reg .b32 	%f<12>;
	.reg .b64 	%rd<9>;
	.reg .b64 	%fd<7>;

	ld.param.u64 	%rd3, [_Z8saturatePhS_iif_param_0];
	ld.param.u64 	%rd4, [_Z8saturatePhS_iif_param_1];
	ld.param.u32 	%r2, [_Z8saturatePhS_iif_param_2];
	ld.param.u32 	%r3, [_Z8saturatePhS_iif_param_3];
	ld.param.f32 	%f5, [_Z8saturatePhS_iif_param_4];
	mov.u32 	%r4, %ntid.x;
	mov.u32 	%r5, %ctaid.x;
	mov.u32 	%r6, %tid.x;
	mad.lo.s32 	%r7, %r4, %r5, %r6;
	mov.u32 	%r8, %ntid.y;
	mov.u32 	%r9, %ctaid.y;
	mov.u32 	%r10, %tid.y;
	mad.lo.s32 	%r11, %r8, %r9, %r10;
	shl.b32 	%r12, %r7, 2;
	mul.lo.s32 	%r13, %r11, %r2;
	shl.b32 	%r14, %r13, 2;
	add.s32 	%r1, %r14, %r12;
	mul.lo.s32 	%r15, %r2, %r3;
	shl.b32 	%r16, %r15, 2;
	setp.ge.s32 	%p1, %r1, %r16;
	@%p1 bra 	$L__BB9_11;
	cvta.to.global.u64 	%rd5, %rd3;
	cvt.s64.s32 	%rd6, %r1;
	add.s64 	%rd1, %rd5, %rd6;
	ld.global.u8 	%rs8, [%rd1];
	cvt.rn.f64.u16 	%fd1, %rs8;
	ld.global.u8 	%rs9, [%rd1+1];
	cvt.rn.f64.u16 	%fd2, %rs9;
	mul.f64 	%fd3, %fd2, 0d3FE2E147AE147AE1;
	fma.rn.f64 	%fd4, %fd1, 0d3FBC28F5C28F5C29, %fd3;
	ld.global.u8 	%rs10, [%rd1+2];
	cvt.rn.f64.u16 	%fd5, %rs10;
	fma.rn.f64 	%fd6, %fd5, 0d3FD3333333333333, %fd4;
	cvt.rzi.s32.f64 	%r17, %fd6;
	mov.f32 	%f6, 0f3F800000;
	sub.f32 	%f7, %f6, %f5;
	cvt.rn.f32.s32 	%f8, %r17;
	mul.f32 	%f1, %f7, %f8;
	cvt.rn.f32.u16 	%f9, %rs8;
	fma.rn.f32 	%f2, %f5, %f9, %f1;
	setp.gt.f32 	%p2, %f2, 0f437F0000;
	mov.b16 	%rs19, 255;
	@%p2 bra 	$L__BB9_4;
	setp.lt.f32 	%p3, %f2, 0f00000000;
	mov.b16 	%rs19, 0;
	@%p3 bra 	$L__BB9_4;
	cvt.rzi.u32.f32 	%r18, %f2;
	cvt.u16.u32 	%rs19, %r18;
$L__BB9_4:
	cvta.to.global.u64 	%rd8, %rd4;
	add.s64 	%rd2, %rd8, %rd6;
	st.global.u8 	[%rd2], %rs19;
	ld.global.u8 	%rs13, [%rd1+1];
	cvt.rn.f32.u16 	%f10, %rs13;
	fma.rn.f32 	%f3, %f5, %f10, %f1;
	setp.gt.f32 	%p4, %f3, 0f437F0000;
	mov.b16 	%rs20, 255;
	@%p4 bra 	$L__BB9_7;
	setp.lt.f32 	%p5, %f3, 0f00000000;
	mov.b16 	%rs20, 0;
	@%p5 bra 	$L__BB9_7;
	cvt.rzi.u32.f32 	%r19, %f3;
	cvt.u16.u32 	%rs20, %r19;
$L__BB9_7:
	st.global.u8 	[%rd2+1], %rs20;
	ld.global.u8 	%rs16, [%rd1+2];
	cvt.rn.f32.u16 	%f11, %rs16;
	fma.rn.f32 	%f4, %f5, %f11, %f1;
	setp.gt.f32 	%p6, %f4, 0f437F0000;
	mov.b16 	%rs21, 255;
	@%p6 bra 	$L__BB9_10;
	setp.lt.f32 	%p7, %f4, 0f00000000;
	mov.b16 	%rs21, 0;
	@%p7 bra 	$L__BB9_10;
	cvt.rzi.u32.f32 	%r20, %f4;
	cvt.u16.u32 	%rs21, %r20;
$L__BB9_10:
	st.global.u8 	[%rd2+2], %rs21;
	mov.b16 	%rs18, 0;
	st.global.u8 	[%rd2+3], %rs18;
$L__BB9_11:
	ret;

}
	// .globl	_Z8contrastPhS_iiff
.visible .entry _Z8contrastPhS_iiff(
	.param .u64 .ptr .align 1 _Z8contrastPhS_iiff_param_0,
	.param .u64 .ptr .align 1 _Z8contrastPhS_iiff_param_1,
	.param .u32 _Z8contrastPhS_iiff_param_2,
	.param .u32 _Z8contrastPhS_iiff_param_3,
	.param .f32 _Z8contrastPhS_iiff_param_4,
	.param .f32 _Z8contrastPhS_iiff_param_5
)
{
	.reg .pred 	%p<8>;
	.reg .b16 	%rs<20>;
	.reg .b32 	%r<20>;
	.reg .b32 	%f<12>;
	.reg .b64 	%rd<9>;

	ld.param.u64 	%rd3, [_Z8contrastPhS_iiff_param_0];
	ld.param.u64 	%rd4, [_Z8contrastPhS_iiff_param_1];
	ld.param.u32 	%r2, [_Z8contrastPhS_iiff_param_2];
	ld.param.u32 	%r3, [_Z8contrastPhS_iiff_param_3];
	ld.param.f32 	%f5, [_Z8contrastPhS_iiff_param_4];
	ld.param.f32 	%f6, [_Z8contrastPhS_iiff_param_5];
	mov.u32 	%r4, %ntid.x;
	mov.u32 	%r5, %ctaid.x;
	mov.u32 	%r6, %tid.x;
	mad.lo.s32 	%r7, %r4, %r5, %r6;
	mov.u32 	%r8, %ntid.y;
	mov.u32 	%r9, %ctaid.y;
	mov.u32 	%r10, %tid.y;
	mad.lo.s32 	%r11, %r8, %r9, %r10;
	shl.b32 	%r12, %r7, 2;
	mul.lo.s32 	%r13, %r11, %r2;
	shl.b32 	%r14, %r13, 2;
	add.s32 	%r1, %r14, %r12;
	mul.lo.s32 	%r15, %r2, %r3;
	shl.b32 	%r16, %r15, 2;
	setp.ge.s32 	%p1, %r1, %r16;
	@%p1 bra 	$L__BB10_11;
	cvta.to.global.u64 	%rd5, %rd3;
	mov.f32 	%f7, 0f3F800000;
	sub.f32 	%f8, %f7, %f5;
	mul.f32 	%f1, %f8, %f6;
	cvt.s64.s32 	%rd6, %r1;
	add.s64 	%rd1, %rd5, %rd6;
	ld.global.u8 	%rs8, [%rd1];
	cvt.rn.f32.u16 	%f9, %rs8;
	fma.rn.f32 	%f2, %f5, %f9, %f1;
	setp.gt.f32 	%p2, %f2, 0f437F0000;
	mov.b16 	%rs17, 255;
	@%p2 bra 	$L__BB10_4;
	setp.lt.f32 	%p3, %f2, 0f00000000;
	mov.b16 	%rs17, 0;
	@%p3 bra 	$L__BB10_4;
	cvt.rzi.u32.f32 	%r17, %f2;
	cvt.u16.u32 	%rs17, %r17;
$L__BB10_4:
	cvta.to.global.u64 	%rd8, %rd4;
	add.s64 	%rd2, %rd8, %rd6;
	st.global.u8 	[%rd2], %rs17;
	ld.global.u8 	%rs11, [%rd1+1];
	cvt.rn.f32.u16 	%f10, %rs11;
	fma.rn.f32 	%f3, %f5, %f10, %f1;
	setp.gt.f32 	%p4, %f3, 0f437F0000;
	mov.b16 	%rs18, 255;
	@%p4 bra 	$L__BB10_7;
	setp.lt.f32 	%p5, %f3, 0f00000000;
	mov.b16 	%rs18, 0;
	@%p5 bra 	$L__BB10_7;
	cvt.rzi.u32.f32 	%r18, %f3;
	cvt.u16.u32 	%rs18, %r18;
$L__BB10_7:
	st.global.u8 	[%rd2+1], %rs18;
	ld.global.u8 	%rs14, [%rd1+2];
	cvt.rn.f32.u16 	%f11, %rs14;
	fma.rn.f32 	%f4, %f5, %f11, %f1;
	setp.gt.f32 	%p6, %f4, 0f437F0000;
	mov.b16 	%rs19, 255;
	@%p6 bra 	$L__BB10_10;
	setp.lt.f32 	%p7, %f4, 0f00000000;
	mov.b16 	%rs19, 0;
	@%p7 bra 	$L__BB10_10;
	cvt.rzi.u32.f32 	%r19, %f4;
	cvt.u16.u32 	%rs19, %r19;
$L__BB10_10:
	st.global.u8 	[%rd2+2], %rs19;
	mov.b16 	%rs16, 0;
	st.global.u8 	[%rd2+3], %rs16;
$L__BB10_11:
	ret;

}
	// .globl	_Z7predictPfiiifii
.visible .entry _Z7predictPfiiifii(
	.param .u64 .ptr .align 1 _Z7predictPfiiifii_param_0,
	.param .u32 _Z7predictPfiiifii_param_1,
	.param .u32 _Z7predictPfiiifii_param_2,
	.param .u32 _Z7predictPfiiifii_param_3,
	.param .f32 _Z7predictPfiiifii_param_4,
	.param .u32 _Z7predictPfiiifii_param_5,
	.param .u32 _Z7predictPfiiifii_param_6
)
{
	.reg .pred 	%p<11>;
	.reg .b32 	%r<26>;
	.reg .b32 	%f<11>;
	.reg .b64 	%rd<7>;

	ld.param.u64 	%rd2, [_Z7predictPfiiifii_param_0];
	ld.param.u32 	%r4, [_Z7predictPfiiifii_param_1];
	ld.param.u32 	%r3, [_Z7predictPfiiifii_param_2];
	ld.param.u32 	%r5, [_Z7predictPfiiifii_param_3];
	ld.param.f32 	%f1, [_Z7predictPfiiifii_param_4];
	ld.param.u32 	%r6, [_Z7predictPfiiifii_param_5];
	ld.param.u32 	%r7, [_Z7predictPfiiifii_param_6];
	cvta.to.global.u64 	%rd1, %rd2;
	mov.u32 	%r9, %ntid.x;
	mov.u32 	%r10, %ctaid.x;
	mov.u32 	%r11, %tid.x;
	mad.lo.s32 	%r12, %r9, %r10, %r11;
	mov.u32 	%r13, %ntid.y;
	mov.u32 	%r14, %ctaid.y;
	mov.u32 	%r15, %tid.y;
	mad.lo.s32 	%r16, %r13, %r14, %r15;
	mov.u32 	%r18, %tid.z;
	shr.s32 	%r19, %r4, 31;
	shr.u32 	%r20, %r19, 30;
	add.s32 	%r21, %r4, %r20;
	shr.s32 	%r22, %r21, 2;
	mad.lo.s32 	%r1, %r5, %r16, %r12;
	setp.lt.s32 	%p1, %r12, %r6;
	setp.lt.s32 	%p2, %r16, %r7;
	and.pred  	%p3, %p1, %p2;
	mad.lo.s32 	%r2, %r22, %r18, %r1;
	setp.lt.s32 	%p4, %r2, %r4;
	and.b32  	%r23, %r1, -2147483647;
	setp.eq.s32 	%p5, %r23, 1;
	and.pred  	%p6, %p4, %p5;
	and.pred  	%p8, %p3, %p6;
	not.pred 	%p9, %p8;
	@%p9 bra 	$L__BB11_4;
	rem.s32 	%r24, %r1, %r3;
	add.s32 	%r25, %r3, -1;
	setp.eq.s32 	%p10, %r24, %r25;
	@%p10 bra 	$L__BB11_3;
	mul.wide.s32 	%rd3, %r2, 4;
	add.s64 	%rd4, %rd1, %rd3;
	ld.global.f32 	%f2, [%rd4+-4];
	ld.global.f32 	%f3, [%rd4+4];
	add.f32 	%f4, %f2, %f3;
	ld.global.f32 	%f5, [%rd4];
	fma.rn.f32 	%f6, %f1, %f4, %f5;
	st.global.f32 	[%rd4], %f6;
	bra.uni 	$L__BB11_4;
$L__BB11_3:
	add.f32 	%f7, %f1, %f1;
	mul.wide.s32 	%rd5, %r2, 4;
	add.s64 	%rd6, %rd1, %rd5;
	ld.global.f32 	%f8, [%rd6+-4];
	ld.global.f32 	%f9, [%rd6];
	fma.rn.f32 	%f10, %f7, %f8, %f9;
	st.global.f32 	[%rd6], %f10;
$L__BB11_4:
	ret;

}
	// .globl	_Z6updatePfiiifii
.visible .entry _Z6updatePfiiifii(
	.param .u64 .ptr .align 1 _Z6updatePfiiifii_param_0,
	.param .u32 _Z6updatePfiiifii_param_1,
	.param .u32 _Z6updatePfiiifii_param_2,
	.param .u32 _Z6updatePfiiifii_param_3,
	.param .f32 _Z6updatePfiiifii_param_4,
	.param .u32 _Z6updatePfiiifii_param_5,
	.param .u32 _Z6updatePfiiifii_param_6
)
{
	.reg .pred 	%p<13>;
	.reg .b32 	%r<26>;
	.reg .b32 	%f<15>;
	.reg .b64 	%rd<9>;

	ld.param.u64 	%rd2, [_Z6updatePfiiifii_param_0];
	ld.param.u32 	%r5, [_Z6updatePfiiifii_param_1];
	ld.param.u32 	%r4, [_Z6updatePfiiifii_param_2];
	ld.param.u32 	%r6, [_Z6updatePfiiifii_param_3];
	ld.param.f32 	%f1, [_Z6updatePfiiifii_param_4];
	ld.param.u32 	%r7, [_Z6updatePfiiifii_param_5];
	ld.param.u32 	%r8, [_Z6updatePfiiifii_param_6];
	cvta.to.global.u64 	%rd1, %rd2;
	mov.u32 	%r10, %ntid.x;
	mov.u32 	%r11, %ctaid.x;
	mov.u32 	%r12, %tid.x;
	mad.lo.s32 	%r13, %r10, %r11, %r12;
	mov.u32 	%r14, %ntid.y;
	mov.u32 	%r15, %ctaid.y;
	mov.u32 	%r16, %tid.y;
	mad.lo.s32 	%r17, %r14, %r15, %r16;
	mad.lo.s32 	%r1, %r6, %r17, %r13;
	mov.u32 	%r19, %tid.z;
	shr.s32 	%r20, %r5, 31;
	shr.u32 	%r21, %r20, 30;
	add.s32 	%r22, %r5, %r21;
	shr.s32 	%r23, %r22, 2;
	setp.lt.s32 	%p1, %r13, %r7;
	setp.lt.s32 	%p2, %r17, %r8;
	and.pred  	%p3, %p1, %p2;
	mad.lo.s32 	%r2, %r23, %r19, %r1;
	setp.lt.s32 	%p4, %r2, %r5;
	and.b32  	%r24, %r1, 1;
	setp.eq.b32 	%p5, %r24, 1;
	not.pred 	%p6, %p5;
	and.pred  	%p7, %p4, %p6;
	and.pred  	%p9, %p3, %p7;
	not.pred 	%p10, %p9;
	@%p10 bra 	$L__BB12_6;
	rem.s32 	%r3, %r1, %r4;
	setp.eq.s32 	%p11, %r3, 0;
	@%p11 bra 	$L__BB12_4;
	add.s32 	%r25, %r4, -1;
	setp.eq.s32 	%p12, %r3, %r25;
	@%p12 bra 	$L__BB12_5;
	mul.wide.s32 	%rd3, %r2, 4;
	add.s64 	%rd4, %rd1, %rd3;
	ld.global.f32 	%f2, [%rd4+-4];
	ld.global.f32 	%f3, [%rd4+4];
	add.f32 	%f4, %f2, %f3;
	ld.global.f32 	%f5, [%rd4];
	fma.rn.f32 	%f6, %f1, %f4, %f5;
	st.global.f32 	[%rd4], %f6;
	bra.uni 	$L__BB12_6;
$L__BB12_4:
	add.f32 	%f11, %f1, %f1;
	mul.wide.s32 	%rd7, %r2, 4;
	add.s64 	%rd8, %rd1, %rd7;
	ld.global.f32 	%f12, [%rd8+4];
	ld.global.f32 	%f13, [%rd8];
	fma.rn.f32 	%f14, %f11, %f12, %f13;
	st.global.f32 	[%rd8], %f14;
	bra.uni 	$L__BB12_6;
$L__BB12_5:
	add.f32 	%f7, %f1, %f1;
	mul.wide.s32 	%rd5, %r2, 4;
	add.s64 	%rd6, %rd1, %rd5;
	ld.global.f32 	%f8, [%rd6+-4];
	ld.global.f32 	%f9, [%rd6];
	fma.rn.f32 	%f10, %f7, %f8, %f9;
	st.global.f32 	[%rd6], %f10;
$L__BB12_6:
	ret;

}
	// .globl	_Z5scalePfiiifii
.visible .entry _Z5scalePfiiifii(
	.param .u64 .ptr .align 1 _Z5scalePfiiifii_param_0,
	.param .u32 _Z5scalePfiiifii_param_1,
	.param .u32 _Z5scalePfiiifii_param_2,
	.param .u32 _Z5scalePfiiifii_param_3,
	.param .f32 _Z5scalePfiiifii_param_4,
	.param .u32 _Z5scalePfiiifii_param_5,
	.param .u32 _Z5scalePfiiifii_param_6
)
{
	.reg .pred 	%p<7>;
	.reg .b32 	%r<23>;
	.reg .b32 	%f<6>;
	.reg .b64 	%rd<7>;

	ld.param.u64 	%rd2, [_Z5scalePfiiifii_param_0];
	ld.param.u32 	%r4, [_Z5scalePfiiifii_param_1];
	ld.param.u32 	%r5, [_Z5scalePfiiifii_param_3];
	ld.param.f32 	%f1, [_Z5scalePfiiifii_param_4];
	ld.param.u32 	%r6, [_Z5scalePfiiifii_param_5];
	ld.param.u32 	%r7, [_Z5scalePfiiifii_param_6];
	cvta.to.global.u64 	%rd1, %rd2;
	mov.u32 	%r9, %ntid.x;
	mov.u32 	%r10, %ctaid.x;
	mov.u32 	%r11, %tid.x;
	mad.lo.s32 	%r1, %r9, %r10, %r11;
	mov.u32 	%r12, %ntid.y;
	mov.u32 	%r13, %ctaid.y;
	mov.u32 	%r14, %tid.y;
	mad.lo.s32 	%r15, %r12, %r13, %r14;
	setp.ge.s32 	%p1, %r1, %r6;
	setp.ge.s32 	%p2, %r15, %r7;
	or.pred  	%p3, %p1, %p2;
	@%p3 bra 	$L__BB13_5;
	mov.u32 	%r16, %tid.z;
	shr.s32 	%r17, %r4, 31;
	shr.u32 	%r18, %r17, 30;
	add.s32 	%r19, %r4, %r18;
	shr.s32 	%r20, %r19, 2;
	mad.lo.s32 	%r21, %r20, %r16, %r1;
	mad.lo.s32 	%r3, %r5, %r15, %r21;
	setp.ge.u32 	%p4, %r3, %r4;
	@%p4 bra 	$L__BB13_5;
	and.b32  	%r22, %r3, 1;
	setp.eq.b32 	%p5, %r22, 1;
	not.pred 	%p6, %p5;
	@%p6 bra 	$L__BB13_4;
	mul.wide.s32 	%rd3, %r3, 4;
	add.s64 	%rd4, %rd1, %rd3;
	ld.global.f32 	%f2, [%rd4];
	mul.f32 	%f3, %f1, %f2;
	st.global.f32 	[%rd4], %f3;
	bra.uni 	$L__BB13_5;
$L__BB13_4:
	mul.wide.s32 	%rd5, %r3, 4;
	add.s64 	%rd6, %rd1, %rd5;
	ld.global.f32 	%f4, [%rd6];
	div.rn.f32 	%f5, %f4, %f1;
	st.global.f32 	[%rd6], %f5;
$L__BB13_5:
	ret;

}
	// .globl	_Z4packPfS_iii
.visible .entry _Z4packPfS_iii(
	.param .u64 .ptr .align 1 _Z4packPfS_iii_param_0,
	.param .u64 .ptr .align 1 _Z4packPfS_iii_param_1,
	.param .u32 _Z4packPfS_iii_param_2,
	.param .u32 _Z4packPfS_iii_param_3,
	.param .u32 _Z4packPfS_iii_param_4
)
{
	.reg .pred 	%p<3>;
	.reg .b32 	%r<38>;
	.reg .b32 	%f<3>;
	.reg .b64 	%rd<13>;

	ld.param.u64 	%rd3, [_Z4packPfS_iii_param_0];
	ld.param.u64 	%rd4, [_Z4packPfS_iii_param_1];
	ld.param.u32 	%r7, [_Z4packPfS_iii_param_2];
	ld.param.u32 	%r6, [_Z4packPfS_iii_param_3];
	ld.param.u32 	%r8, [_Z4packPfS_iii_param_4];
	cvta.to.global.u64 	%rd1, %rd4;
	cvta.to.global.u64 	%rd2, %rd3;
	mov.u32 	%r9, %ntid.x;
	mov.u32 	%r10, %ctaid.x;
	mov.u32 	%r11, %tid.x;
	mad.lo.s32 	%r12, %r9, %r10, %r11;
	mov.u32 	%r13, %ntid.y;
	mov.u32 	%r14, %ctaid.y;
	mov.u32 	%r15, %tid.y;
	mad.lo.s32 	%r16, %r13, %r14, %r15;
	mad.lo.s32 	%r1, %r8, %r16, %r12;
	mov.u32 	%r17, %tid.z;
	shr.s32 	%r18, %r7, 31;
	shr.u32 	%r19, %r18, 30;
	add.s32 	%r20, %r7, %r19;
	shr.s32 	%r21, %r20, 2;
	mul.lo.s32 	%r2, %r21, %r17;
	add.s32 	%r3, %r1, %r2;
	setp.ge.s32 	%p1, %r3, %r7;
	@%p1 bra 	$L__BB14_4;
	div.s32 	%r4, %r1, %r6;
	mul.lo.s32 	%r22, %r4, %r6;
	sub.s32 	%r5, %r1, %r22;
	and.b32  	%r23, %r1, 1;
	setp.eq.b32 	%p2, %r23, 1;
	@%p2 bra 	$L__BB14_3;
	mul.wide.s32 	%rd9, %r3, 4;
	add.s64 	%rd10, %rd2, %rd9;
	ld.global.f32 	%f2, [%rd10];
	mad.lo.s32 	%r33, %r4, %r6, %r2;
	shr.u32 	%r34, %r5, 31;
	add.s32 	%r35, %r5, %r34;
	shr.s32 	%r36, %r35, 1;
	add.s32 	%r37, %r33, %r36;
	mul.wide.s32 	%rd11, %r37, 4;
	add.s64 	%rd12, %rd1, %rd11;
	st.global.f32 	[%rd12], %f2;
	bra.uni 	$L__BB14_4;
$L__BB14_3:
	mul.wide.s32 	%rd5, %r3, 4;
	add.s64 	%rd6, %rd2, %rd5;
	ld.global.f32 	%f1, [%rd6];
	shr.u32 	%r24, %r5, 31;
	add.s32 	%r25, %r5, %r24;
	shr.s32 	%r26, %r25, 1;
	shr.u32 	%r27, %r6, 31;
	add.s32 	%r28, %r6, %r27;
	shr.s32 	%r29, %r28, 1;
	add.s32 	%r30, %r29, %r2;
	mad.lo.s32 	%r31, %r4, %r6, %r30;
	add.s32 	%r32, %r31, %r26;
	mul.wide.s32 	%rd7, %r32, 4;
	add.s64 	%rd8, %rd1, %rd7;
	st.global.f32 	[%rd8], %f1;
$L__BB14_4:
	ret;

}
	// .globl	_Z6unpackPfS_iii
.visible .entry _Z6unpackPfS_iii(
	.param .u64 .ptr .align 1 _Z6unpackPfS_iii_param_0,
	.param .u64 .ptr .align 1 _Z6unpackPfS_iii_param_1,
	.param .u32 _Z6unpackPfS_iii_param_2,
	.param .u32 _Z6unpackPfS_iii_param_3,
	.param .u32 _Z6unpackPfS_iii_param_4
)
{
	.reg .pred 	%p<3>;
	.reg .b32 	%r<38>;
	.reg .b32 	%f<3>;
	.reg .b64 	%rd<13>;

	ld.param.u64 	%rd3, [_Z6unpackPfS_iii_param_0];
	ld.param.u64 	%rd4, [_Z6unpackPfS_iii_param_1];
	ld.param.u32 	%r7, [_Z6unpackPfS_iii_param_2];
	ld.param.u32 	%r6, [_Z6unpackPfS_iii_param_3];
	ld.param.u32 	%r8, [_Z6unpackPfS_iii_param_4];
	cvta.to.global.u64 	%rd1, %rd4;
	cvta.to.global.u64 	%rd2, %rd3;
	mov.u32 	%r9, %ntid.x;
	mov.u32 	%r10, %ctaid.x;
	mov.u32 	%r11, %tid.x;
	mad.lo.s32 	%r12, %r9, %r10, %r11;
	mov.u32 	%r13, %ntid.y;
	mov.u32 	%r14, %ctaid.y;
	mov.u32 	%r15, %tid.y;
	mad.lo.s32 	%r16, %r13, %r14, %r15;
	mad.lo.s32 	%r1, %r8, %r16, %r12;
	mov.u32 	%r17, %tid.z;
	shr.s32 	%r18, %r7, 31;
	shr.u32 	%r19, %r18, 30;
	add.s32 	%r20, %r7, %r19;
	shr.s32 	%r21, %r20, 2;
	mul.lo.s32 	%r2, %r21, %r17;
	add.s32 	%r3, %r1, %r2;
	setp.ge.s32 	%p1, %r3, %r7;
	@%p1 bra 	$L__BB15_4;
	div.s32 	%r4, %r1, %r6;
	mul.lo.s32 	%r22, %r4, %r6;
	sub.s32 	%r5, %r1, %r22;
	and.b32  	%r23, %r1, 1;
	setp.eq.b32 	%p2, %r23, 1;
	@%p2 bra 	$L__BB15_3;
	mad.lo.s32 	%r33, %r4, %r6, %r2;
	shr.u32 	%r34, %r5, 31;
	add.s32 	%r35, %r5, %r34;
	shr.s32 	%r36, %r35, 1;
	add.s32 	%r37, %r33, %r36;
	mul.wide.s32 	%rd9, %r37, 4;
	add.s64 	%rd10, %rd2, %rd9;
	ld.global.f32 	%f2, [%rd10];
	mul.wide.s32 	%rd11, %r3, 4;
	add.s64 	%rd12, %rd1, %rd11;
	st.global.f32 	[%rd12], %f2;
	bra.uni 	$L__BB15_4;
$L__BB15_3:
	shr.u32 	%r24, %r5, 31;
	add.s32 	%r25, %r5, %r24;
	shr.s32 	%r26, %r25, 1;
	shr.u32 	%r27, %r6, 31;
	add.s32 	%r28, %r6, %r27;
	shr.s32 	%r29, %r28, 1;
	add.s32 	%r30, %r29, %r2;
	mad.lo.s32 	%r31, %r4, %r6, %r30;
	add.s32 	%r32, %r31, %r26;
	mul.wide.s32 	%rd5, %r32, 4;
	add.s64 	%rd6, %rd2, %rd5;
	ld.global.f32 	%f1, [%rd6];
	mul.wide.s32 	%rd7, %r3, 4;
	add.s64 	%rd8, %rd1, %rd7;
	st.global.f32 	[%rd8], %f1;
$L__BB15_4:
	ret;

}
	// .globl	_Z7readOutPfS_iii
.visible .entry _Z7readOutPfS_iii(
	.param .u64 .ptr .align 1 _Z7readOutPfS_iii_param_0,
	.param .u64 .ptr .align 1 _Z7readOutPfS_iii_param_1,
	.param .u32 _Z7readOutPfS_iii_param_2,
	.param .u32 _Z7readOutPfS_iii_param_3,
	.param .u32 _Z7readOutPfS_iii_param_4
)
{
	.reg .pred 	%p<2>;
	.reg .b32 	%r<18>;
	.reg .b32 	%f<2>;
	.reg .b64 	%rd<8>;

	ld.param.u64 	%rd1, [_Z7readOutPfS_iii_param_0];
	ld.param.u64 	%rd2, [_Z7readOutPfS_iii_param_1];
	ld.param.u32 	%r2, [_Z7readOutPfS_iii_param_2];
	ld.param.u32 	%r3, [_Z7readOutPfS_iii_param_4];
	mov.u32 	%r4, %ntid.x;
	mov.u32 	%r5, %ctaid.x;
	mov.u32 	%r6, %tid.x;
	mad.lo.s32 	%r7, %r4, %r5, %r6;
	mov.u32 	%r8, %ntid.y;
	mov.u32 	%r9, %ctaid.y;
	mov.u32 	%r10, %tid.y;
	mad.lo.s32 	%r11, %r8, %r9, %r10;
	mov.u32 	%r12, %tid.z;
	shr.s32 	%r13, %r2, 31;
	shr.u32 	%r14, %r13, 30;
	add.s32 	%r15, %r2, %r14;
	shr.s32 	%r16, %r15, 2;
	mad.lo.s32 	%r17, %r16, %r12, %r7;
	mad.lo.s32 	%r1, %r3, %r11, %r17;
	setp.ge.s32 	%p1, %r1, %r2;
	@%p1 bra 	$L__BB16_2;
	cvta.to.global.u64 	%rd3, %rd2;
	cvta.to.global.u64 	%rd4, %rd1;
	mul.wide.s32 	%rd5, %r1, 4;
	add.s64 	%rd6, %rd3, %rd5;
	ld.global.f32 	%f1, [%rd6];
	add.s64 	%rd7, %rd4, %rd5;
	st.global.f32 	[%rd7], %f1;
$L__BB16_2:
	ret;

}
	// .globl	_Z10roundArrayPiPfii
.visible .entry _Z10roundArrayPiPfii(
	.param .u64 .ptr .align 1 _Z10roundArrayPiPfii_param_0,
	.param .u64 .ptr .align 1 _Z10roundArrayPiPfii_param_1,
	.param .u32 _Z10roundArrayPiPfii_param_2,
	.param .u32 _Z10roundArrayPiPfii_param_3
)
{
	.reg .pred 	%p<2>;
	.reg .b32 	%r<10>;
	.reg .b32 	%f<2>;
	.reg .b64 	%rd<8>;
	.reg .b64 	%fd<3>;

	ld.param.u64 	%rd1, [_Z10roundArrayPiPfii_param_0];
	ld.param.u64 	%rd2, [_Z10roundArrayPiPfii_param_1];
	ld.param.u32 	%r2, [_Z10roundArrayPiPfii_param_2];
	ld.param.u32 	%r3, [_Z10roundArrayPiPfii_param_3];
	mov.u32 	%r4, %ntid.x;
	mov.u32 	%r5, %ctaid.x;
	mov.u32 	%r6, %tid.x;
	mad.lo.s32 	%r1, %r4, %r5, %r6;
	mul.lo.s32 	%r7, %r2, %r3;
	shl.b32 	%r8, %r7, 2;
	setp.ge.s32 	%p1, %r1, %r8;
	@%p1 bra 	$L__BB17_2;
	cvta.to.global.u64 	%rd3, %rd2;
	cvta.to.global.u64 	%rd4, %rd1;
	mul.wide.s32 	%rd5, %r1, 4;
	add.s64 	%rd6, %rd3, %rd5;
	ld.global.f32 	%f1, [%rd6];
	cvt.f64.f32 	%fd1, %f1;
	add.f64 	%fd2, %fd1, 0d3FE0000000000000;
	cvt.rzi.s32.f64 	%r9, %fd2;
	add.s64 	%rd7, %rd4, %rd5;
	st.global.u32 	[%rd7], %r9;
$L__BB17_2:
	ret;

}
	// .globl	_Z10intToFloatPfPiii
.visible .entry _Z10intToFloatPfPiii(
	.param .u64 .ptr .align 1 _Z10intToFloatPfPiii_param_0,
	.param .u64 .ptr .align 1 _Z10intToFloatPfPiii_param_1,
	.param .u32 _Z10intToFloatPfPiii_param_2,
	.param .u32 _Z10intToFloatPfPiii_param_3
)
{
	.reg .pred 	%p<2>;
	.reg .b32 	%r<10>;
	.reg .b32 	%f<2>;
	.reg .b64 	%rd<8>;

	ld.param.u64 	%rd1, [_Z10intToFloatPfPiii_param_0];
	ld.param.u64 	%rd2, [_Z10intToFloatPfPiii_param_1];
	ld.param.u32 	%r2, [_Z10intToFloatPfPiii_param_2];
	ld.param.u32 	%r3, [_Z10intToFloatPfPiii_param_3];
	mov.u32 	%r4, %ntid.x;
	mov.u32 	%r5, %ctaid.x;
	mov.u32 	%r6, %tid.x;
	mad.lo.s32 	%r1, %r4, %r5, %r6;
	mul.lo.s32 	%r7, %r2, %r3;
	shl.b32 	%r8, %r7, 2;
	setp.ge.s32 	%p1, %r1, %r8;
	@%p1 bra 	$L__BB18_2;
	cvta.to.global.u64 	%rd3, %rd2;
	cvta.to.global.u64 	%rd4, %rd1;
	mul.wide.s32 	%rd5, %r1, 4;
	add.s64 	%rd6, %rd3, %rd5;
	ld.global.u32 	%r9, [%rd6];
	cvt.rn.f32.s32 	%f1, %r9;
	add.s64 	%rd7, %rd4, %rd5;
	st.global.f32 	[%rd7], %f1;
$L__BB18_2:
	ret;

}
	// .globl	_Z9transposePfS_ii
.visible .entry _Z9transposePfS_ii(
	.param .u64 .ptr .align 1 _Z9transposePfS_ii_param_0,
	.param .u64 .ptr .align 1 _Z9transposePfS_ii_param_1,
	.param .u32 _Z9transposePfS_ii_param_2,
	.param .u32 _Z9transposePfS_ii_param_3
)
{
	.reg .pred 	%p<7>;
	.reg .b32 	%r<25>;
	.reg .b32 	%f<3>;
	.reg .b64 	%rd<9>;
	// demoted variable
	.shared .align 4 .b8 _ZZ9transposePfS_iiE5block[1088];
	ld.param.u64 	%rd1, [_Z9transposePfS_ii_param_0];
	ld.param.u64 	%rd2, [_Z9transposePfS_ii_param_1];
	ld.param.u32 	%r9, [_Z9transposePfS_ii_param_2];
	ld.param.u32 	%r11, [_Z9transposePfS_ii_param_3];
	mov.u32 	%r12, %ctaid.x;
	shl.b32 	%r1, %r12, 4;
	mov.u32 	%r2, %tid.x;
	add.s32 	%r3, %r1, %r2;
	mov.u32 	%r13, %ctaid.y;
	shl.b32 	%r4, %r13, 4;
	mov.u32 	%r5, %tid.y;
	add.s32 	%r14, %r4, %r5;
	setp.ge.u32 	%p1, %r3, %r9;
	setp.ge.u32 	%p2, %r14, %r11;
	or.pred  	%p3, %p1, %p2;
	@%p3 bra 	$L__BB19_2;
	cvta.to.global.u64 	%rd3, %rd2;
	mad.lo.s32 	%r15, %r9, %r14, %r3;
	mul.wide.u32 	%rd4, %r15, 4;
	add.s64 	%rd5, %rd3, %rd4;
	ld.global.f32 	%f1, [%rd5];
	mov.u32 	%r16, _ZZ9transposePfS_iiE5block;
	mad.lo.s32 	%r17, %r5, 68, %r16;
	shl.b32 	%r18, %r2, 2;
	add.s32 	%r19, %r17, %r18;
	st.shared.f32 	[%r19], %f1;
$L__BB19_2:
	bar.sync 	0;
	add.s32 	%r7, %r4, %r2;
	add.s32 	%r8, %r1, %r5;
	setp.ge.u32 	%p4, %r7, %r11;
	setp.ge.u32 	%p5, %r8, %r9;
	or.pred  	%p6, %p5, %p4;
	@%p6 bra 	$L__BB19_4;
	mad.lo.s32 	%r20, %r11, %r8, %r7;
	mov.u32 	%r21, _ZZ9transposePfS_iiE5block;
	mad.lo.s32 	%r22, %r2, 68, %r21;
	shl.b32 	%r23, %r5, 2;
	add.s32 	%r24, %r22, %r23;
	ld.shared.f32 	%f2, [%r24];
	cvta.to.global.u64 	%rd6, %rd1;
	mul.wide.u32 	%rd7, %r20, 4;
	add.s64 	%rd8, %rd6, %rd7;
	st.global.f32 	[%rd8], %f2;
$L__BB19_4:
	ret;

}


// ===== COMPILED SASS (sm_100) =====

	.target	sm_100

	.elftype	@"ET_EXEC"


//--------------------- .note.nv.tkinfo           --------------------------
	.section	.note.nv.tkinfo,"",@"SHT_NOTE"
	.sectionflags	@"SHF_NOTE_NV_TKINFO"
	.tkinfo
        /*0018*/ 	.word	0x00000002
        /*0030*/ 	.string	""
        /*0030*/ 	.string	"ptxas"
        /*0030*/ 	.string	"Cuda compilation tools, release 13.0, V13.0.88"
        /*0030*/ 	.string	"Build cuda_13.0.r13.0/compiler.36424714_0"
        /*0030*/ 	.string	"-arch sm_100 -m 64 "



//--------------------- .note.nv.cuinfo           --------------------------
	.section	.note.nv.cuinfo,"",@"SHT_NOTE"
	.sectionflags	@"SHF_NOTE_NV_CUINFO"
        /*0018*/ 	.short	0x0002
        /*001a*/ 	.short	0x0064
        /*001c*/ 	.short	0x0082
	.zero		2


//--------------------- .nv.info                  --------------------------
	.section	.nv.info,"",@"SHT_CUDA_INFO"
	.align	4


	//----- nvinfo : EIATTR_REGCOUNT
	.align		4
        /*0000*/ 	.byte	0x04, 0x2f
        /*0002*/ 	.short	(.L_1 - .L_0)
	.align		4
.L_0:
        /*0004*/ 	.word	index@(_Z8setToValPhii)
        /*0008*/ 	.word	0x00000008


	//----- nvinfo : EIATTR_FRAME_SIZE
	.align		4
.L_1:
        /*000c*/ 	.byte	0x04, 0x11
        /*000e*/ 	.short	(.L_3 - .L_2)
	.align		4
.L_2:
        /*0010*/ 	.word	index@(_Z8setToValPhii)
        /*0014*/ 	.word	0x00000000


	//----- nvinfo : EIATTR_REGCOUNT
	.align		4
.L_3:
        /*0018*/ 	.byte	0x04, 0x2f
        /*001a*/ 	.short	(.L_5 - .L_4)
	.align		4
.L_4:
        /*001c*/ 	.word	index@(_Z8setToValPfii)
        /*0020*/ 	.word	0x00000008


	//----- nvinfo : EIATTR_FRAME_SIZE
	.align		4
.L_5:
        /*0024*/ 	.byte	0x04, 0x11
        /*0026*/ 	.short	(.L_7 - .L_6)
	.align		4
.L_6:
        /*0028*/ 	.word	index@(_Z8setToValPfii)
        /*002c*/ 	.word	0x00000000


	//----- nvinfo : EIATTR_REGCOUNT
	.align		4
.L_7:
        /*0030*/ 	.byte	0x04, 0x2f
        /*0032*/ 	.short	(.L_9 - .L_8)
	.align		4
.L_8:
        /*0034*/ 	.word	index@(_Z7conv3x3PhS_iiPf)
        /*0038*/ 	.word	0x00000020


	//----- nvinfo : EIATTR_FRAME_SIZE
	.align		4
.L_9:
        /*003c*/ 	.byte	0x04, 0x11
        /*003e*/ 	.short	(.L_11 - .L_10)
	.align		4
.L_10:
        /*0040*/ 	.word	index@(_Z7conv3x3PhS_iiPf)
        /*0044*/ 	.word	0x00000000


	//----- nvinfo : EIATTR_REGCOUNT
	.align		4
.L_11:
        /*0048*/ 	.byte	0x04, 0x2f
        /*004a*/ 	.short	(.L_13 - .L_12)
	.align		4
.L_12:
        /*004c*/ 	.word	index@(_Z8quantizePfifi)
        /*0050*/ 	.word	0x00000011


	//----- nvinfo : EIATTR_FRAME_SIZE
	.align		4
.L_13:
        /*0054*/ 	.byte	0x04, 0x11
        /*0056*/ 	.short	(.L_15 - .L_14)
	.align		4
.L_14:
        /*0058*/ 	.word	index@($__internal_1_$__cuda_sm3x_div_rn_noftz_f32_slowpath)
        /*005c*/ 	.word	0x00000000


	//----- nvinfo : EIATTR_FRAME_SIZE
	.align		4
.L_15:
        /*0060*/ 	.byte	0x04, 0x11
        /*0062*/ 	.short	(.L_17 - .L_16)
	.align		4
.L_16:
        /*0064*/ 	.word	index@(_Z8quantizePfifi)
        /*0068*/ 	.word	0x00000000


	//----- nvinfo : EIATTR_REGCOUNT
	.align		4
.L_17:
        /*006c*/ 	.byte	0x04, 0x2f
        /*006e*/ 	.short	(.L_19 - .L_18)
	.align		4
.L_18:
        /*0070*/ 	.word	index@(_Z7shufflePfPhii)
        /*0074*/ 	.word	0x0000000c


	//----- nvinfo : EIATTR_FRAME_SIZE
	.align		4
.L_19:
        /*0078*/ 	.byte	0x04, 0x11
        /*007a*/ 	.short	(.L_21 - .L_20)
	.align		4
.L_20:
        /*007c*/ 	.word	index@(_Z7shufflePfPhii)
        /*0080*/ 	.word	0x00000000


	//----- nvinfo : EIATTR_REGCOUNT
	.align		4
.L_21:
        /*0084*/ 	.byte	0x04, 0x2f
        /*0086*/ 	.short	(.L_23 - .L_22)
	.align		4
.L_22:
        /*0088*/ 	.word	index@(_Z9UNshufflePhPfii)
        /*008c*/ 	.word	0x0000000a


	//----- nvinfo : EIATTR_FRAME_SIZE
	.align		4
.L_23:
        /*0090*/ 	.byte	0x04, 0x11
        /*0092*/ 	.short	(.L_25 - .L_24)
	.align		4
.L_24:
        /*0094*/ 	.word	index@(_Z9UNshufflePhPfii)
        /*0098*/ 	.word	0x00000000


	//----- nvinfo : EIATTR_REGCOUNT
	.align		4
.L_25:
        /*009c*/ 	.byte	0x04, 0x2f
        /*009e*/ 	.short	(.L_27 - .L_26)
	.align		4
.L_26:
        /*00a0*/ 	.word	index@(_Z7zeroOutPifi)
        /*00a4*/ 	.word	0x00000008


	//----- nvinfo : EIATTR_FRAME_SIZE
	.align		4
.L_27:
        /*00a8*/ 	.byte	0x04, 0x11
        /*00aa*/ 	.short	(.L_29 - .L_28)
	.align		4
.L_28:
        /*00ac*/ 	.word	index@(_Z7zeroOutPifi)
        /*00b0*/ 	.word	0x00000000


	//----- nvinfo : EIATTR_REGCOUNT
	.align		4
.L_29:
        /*00b4*/ 	.byte	0x04, 0x2f
        /*00b6*/ 	.short	(.L_31 - .L_30)
	.align		4
.L_30:
        /*00b8*/ 	.word	index@(_Z8brightenPhS_iif)
        /*00bc*/ 	.word	0x00000009


	//----- nvinfo : EIATTR_FRAME_SIZE
	.align		4
.L_31:
        /*00c0*/ 	.byte	0x04, 0x11
        /*00c2*/ 	.short	(.L_33 - .L_32)
	.align		4
.L_32:
        /*00c4*/ 	.word	index@(_Z8brightenPhS_iif)
        /*00c8*/ 	.word	0x00000000


	//----- nvinfo : EIATTR_REGCOUNT
	.align		4
.L_33:
        /*00cc*/ 	.byte	0x04, 0x2f
        /*00ce*/ 	.short	(.L_35 - .L_34)
	.align		4
.L_34:
        /*00d0*/ 	.word	index@(_Z9greyscalePhS_ii)
        /*00d4*/ 	.word	0x0000000f


	//----- nvinfo : EIATTR_FRAME_SIZE
	.align		4
.L_35:
        /*00d8*/ 	.byte	0x04, 0x11
        /*00da*/ 	.short	(.L_37 - .L_36)
	.align		4
.L_36:
        /*00dc*/ 	.word	index@(_Z9greyscalePhS_ii)
        /*00e0*/ 	.word	0x00000000


	//----- nvinfo : EIATTR_REGCOUNT
	.align		4
.L_37:
        /*00e4*/ 	.byte	0x04, 0x2f
        /*00e6*/ 	.short	(.L_39 - .L_38)
	.align		4
.L_38:
        /*00e8*/ 	.word	index@(_Z8saturatePhS_iif)
        /*00ec*/ 	.word	0x00000010


	//----- nvinfo : EIATTR_FRAME_SIZE
	.align		4
.L_39:
        /*00f0*/ 	.byte	0x04, 0x11
        /*00f2*/ 	.short	(.L_41 - .L_40)
	.align		4
.L_40:
        /*00f4*/ 	.word	index@(_Z8saturatePhS_iif)
        /*00f8*/ 	.word	0x00000000


	//----- nvinfo : EIATTR_REGCOUNT
	.align		4
.L_41:
        /*00fc*/ 	.byte	0x04, 0x2f
        /*00fe*/ 	.short	(.L_43 - .L_42)
	.align		4
.L_42:
        /*0100*/ 	.word	index@(_Z8contrastPhS_iiff)
        /*0104*/ 	.word	0x0000000c


	//----- nvinfo : EIATTR_FRAME_SIZE
	.align		4
.L_43:
        /*0108*/ 	.byte	0x04, 0x11
        /*010a*/ 	.short	(.L_45 - .L_44)
	.align		4
.L_44:
        /*010c*/ 	.word	index@(_Z8contrastPhS_iiff)
        /*0110*/ 	.word	0x00000000


	//----- nvinfo : EIATTR_REGCOUNT
	.align		4
.L_45:
        /*0114*/ 	.byte	0x04, 0x2f
        /*0116*/ 	.short	(.L_47 - .L_46)
	.align		4
.L_46:
        /*0118*/ 	.word	index@(_Z7predictPfiiifii)
        /*011c*/ 	.word	0x0000000c


	//----- nvinfo : EIATTR_FRAME_SIZE
	.align		4
.L_47:
        /*0120*/ 	.byte	0x04, 0x11
        /*0122*/ 	.short	(.L_49 - .L_48)
	.align		4
.L_48:
        /*0124*/ 	.word	index@(_Z7predictPfiiifii)
        /*0128*/ 	.word	0x00000000


	//----- nvinfo : EIATTR_REGCOUNT
	.align		4
.L_49:
        /*012c*/ 	.byte	0x04, 0x2f
        /*012e*/ 	.short	(.L_51 - .L_50)
	.align		4
.L_50:
        /*0130*/ 	.word	index@(_Z6updatePfiiifii)
        /*0134*/ 	.word	0x0000000c


	//----- nvinfo : EIATTR_FRAME_SIZE
	.align		4
.L_51:
        /*0138*/ 	.byte	0x04, 0x11
        /*013a*/ 	.short	(.L_53 - .L_52)
	.align		4
.L_52:
        /*013c*/ 	.word	index@(_Z6updatePfiiifii)
        /*0140*/ 	.word	0x00000000


	//----- nvinfo : EIATTR_REGCOUNT
	.align		4
.L_53:
        /*0144*/ 	.byte	0x04, 0x2f
        /*0146*/ 	.short	(.L_55 - .L_54)
	.align		4
.L_54:
        /*0148*/ 	.word	index@(_Z5scalePfiiifii)
        /*014c*/ 	.word	0x00000010


	//----- nvinfo : EIATTR_FRAME_SIZE
	.align		4
.L_55:
        /*0150*/ 	.byte	0x04, 0x11
        /*0152*/ 	.short	(.L_57 - .L_56)
	.align		4
.L_56:
        /*0154*/ 	.word	index@($__internal_0_$__cuda_sm3x_div_rn_noftz_f32_slowpath)
        /*0158*/ 	.word	0x00000000


	//----- nvinfo : EIATTR_FRAME_SIZE
	.align		4
.L_57:
        /*015c*/ 	.byte	0x04, 0x11
        /*015e*/ 	.short	(.L_59 - .L_58)
	.align		4
.L_58:
        /*0160*/ 	.word	index@(_Z5scalePfiiifii)
        /*0164*/ 	.word	0x00000000


	//----- nvinfo : EIATTR_REGCOUNT
	.align		4
.L_59:
        /*0168*/ 	.byte	0x04, 0x2f
        /*016a*/ 	.short	(.L_61 - .L_60)
	.align		4
.L_60:
        /*016c*/ 	.word	index@(_Z4packPfS_iii)
        /*0170*/ 	.word	0x0000000e


	//----- nvinfo : EIATTR_FRAME_SIZE
	.align		4
.L_61:
        /*0174*/ 	.byte	0x04, 0x11
        /*0176*/ 	.short	(.L_63 - .L_62)
	.align		4
.L_62:
        /*0178*/ 	.word	index@(_Z4packPfS_iii)
        /*017c*/ 	.word	0x00000000


	//----- nvinfo : EIATTR_REGCOUNT
	.align		4
.L_63:
        /*0180*/ 	.byte	0x04, 0x2f
        /*0182*/ 	.short	(.L_65 - .L_64)
	.align		4
.L_64:
        /*0184*/ 	.word	index@(_Z6unpackPfS_iii)
        /*0188*/ 	.word	0x0000000e


	//----- nvinfo : EIATTR_FRAME_SIZE
	.align		4
.L_65:
        /*018c*/ 	.byte	0x04, 0x11
        /*018e*/ 	.short	(.L_67 - .L_66)
	.align		4
.L_66:
        /*0190*/ 	.word	index@(_Z6unpackPfS_iii)
        /*0194*/ 	.word	0x00000000


	//----- nvinfo : EIATTR_REGCOUNT
	.align		4
.L_67:
        /*0198*/ 	.byte	0x04, 0x2f
        /*019a*/ 	.short	(.L_69 - .L_68)
	.align		4
.L_68:
        /*019c*/ 	.word	index@(_Z7readOutPfS_iii)
        /*01a0*/ 	.word	0x0000000a


	//----- nvinfo : EIATTR_FRAME_SIZE
	.align		4
.L_69:
        /*01a4*/ 	.byte	0x04, 0x11
        /*01a6*/ 	.short	(.L_71 - .L_70)
	.align		4
.L_70:
        /*01a8*/ 	.word	index@(_Z7readOutPfS_iii)
        /*01ac*/ 	.word	0x00000000


	//----- nvinfo : EIATTR_REGCOUNT
	.align		4
.L_71:
        /*01b0*/ 	.byte	0x04, 0x2f
        /*01b2*/ 	.short	(.L_73 - .L_72)
	.align		4
.L_72:
        /*01b4*/ 	.word	index@(_Z10roundArrayPiPfii)
        /*01b8*/ 	.word	0x0000000c


	//----- nvinfo : EIATTR_FRAME_SIZE
	.align		4
.L_73:
        /*01bc*/ 	.byte	0x04, 0x11
        /*01be*/ 	.short	(.L_75 - .L_74)
	.align		4
.L_74:
        /*01c0*/ 	.word	index@(_Z10roundArrayPiPfii)
        /*01c4*/ 	.word	0x00000000


	//----- nvinfo : EIATTR_REGCOUNT
	.align		4
.L_75:
        /*01c8*/ 	.byte	0x04, 0x2f
        /*01ca*/ 	.short	(.L_77 - .L_76)
	.align		4
.L_76:
        /*01cc*/ 	.word	index@(_Z10intToFloatPfPiii)
        /*01d0*/ 	.word	0x0000000a


	//----- nvinfo : EIATTR_FRAME_SIZE
	.align		4
.L_77:
        /*01d4*/ 	.byte	0x04, 0x11
        /*01d6*/ 	.short	(.L_79 - .L_78)
	.align		4
.L_78:
        /*01d8*/ 	.word	index@(_Z10intToFloatPfPiii)
        /*01dc*/ 	.word	0x00000000


	//----- nvinfo : EIATTR_REGCOUNT
	.align		4
.L_79:
        /*01e0*/ 	.byte	0x04, 0x2f
        /*01e2*/ 	.short	(.L_81 - .L_80)
	.align		4
.L_80:
        /*01e4*/ 	.word	index@(_Z9transposePfS_ii)
        /*01e8*/ 	.word	0x0000000c


	//----- nvinfo : EIATTR_FRAME_SIZE
	.align		4
.L_81:
        /*01ec*/ 	.byte	0x04, 0x11
        /*01ee*/ 	.short	(.L_83 - .L_82)
	.align		4
.L_82:
        /*01f0*/ 	.word	index@(_Z9transposePfS_ii)
        /*01f4*/ 	.word	0x00000000


	//----- nvinfo : EIATTR_MIN_STACK_SIZE
	.align		4
.L_83:
        /*01f8*/ 	.byte	0x04, 0x12
        /*01fa*/ 	.short	(.L_85 - .L_84)
	.align		4
.L_84:
        /*01fc*/ 	.word	index@(_Z9transposePfS_ii)
        /*0200*/ 	.word	0x00000000


	//----- nvinfo : EIATTR_MIN_STACK_SIZE
	.align		4
.L_85:
        /*0204*/ 	.byte	0x04, 0x12
        /*0206*/ 	.short	(.L_87 - .L_86)
	.align		4
.L_86:
        /*0208*/ 	.word	index@(_Z10intToFloatPfPiii)
        /*020c*/ 	.word	0x00000000


	//----- nvinfo : EIATTR_MIN_STACK_SIZE
	.align		4
.L_87:
        /*0210*/ 	.byte	0x04, 0x12
        /*0212*/ 	.short	(.L_89 - .L_88)
	.align		4
.L_88:
        /*0214*/ 	.word	index@(_Z10roundArrayPiPfii)
        /*0218*/ 	.word	0x00000000


	//----- nvinfo : EIATTR_MIN_STACK_SIZE
	.align		4
.L_89:
        /*021c*/ 	.byte	0x04, 0x12
        /*021e*/ 	.short	(.L_91 - .L_90)
	.align		4
.L_90:
        /*0220*/ 	.word	index@(_Z7readOutPfS_iii)
        /*0224*/ 	.word	0x00000000


	//----- nvinfo : EIATTR_MIN_STACK_SIZE
	.align		4
.L_91:
        /*0228*/ 	.byte	0x04, 0x12
        /*022a*/ 	.short	(.L_93 - .L_92)
	.align		4
.L_92:
        /*022c*/ 	.word	index@(_Z6unpackPfS_iii)
        /*0230*/ 	.word	0x00000000


	//----- nvinfo : EIATTR_MIN_STACK_SIZE
	.align		4
.L_93:
        /*0234*/ 	.byte	0x04, 0x12
        /*0236*/ 	.short	(.L_95 - .L_94)
	.align		4
.L_94:
        /*0238*/ 	.word	index@(_Z4packPfS_iii)
        /*023c*/ 	.word	0x00000000


	//----- nvinfo : EIATTR_MIN_STACK_SIZE
	.align		4
.L_95:
        /*0240*/ 	.byte	0x04, 0x12
        /*0242*/ 	.short	(.L_97 - .L_96)
	.align		4
.L_96:
        /*0244*/ 	.word	index@(_Z5scalePfiiifii)
        /*0248*/ 	.word	0x00000000


	//----- nvinfo : EIATTR_MIN_STACK_SIZE
	.align		4
.L_97:
        /*024c*/ 	.byte	0x04, 0x12
        /*024e*/ 	.short	(.L_99 - .L_98)
	.align		4
.L_98:
        /*0250*/ 	.word	index@(_Z6updatePfiiifii)
        /*0254*/ 	.word	0x00000000


	//----- nvinfo : EIATTR_MIN_STACK_SIZE
	.align		4
.L_99:
        /*0258*/ 	.byte	0x04, 0x12
        /*025a*/ 	.short	(.L_101 - .L_100)
	.align		4
.L_100:
        /*025c*/ 	.word	index@(_Z7predictPfiiifii)
        /*0260*/ 	.word	0x00000000


	//----- nvinfo : EIATTR_MIN_STACK_SIZE
	.align		4
.L_101:
        /*0264*/ 	.byte	0x04, 0x12
        /*0266*/ 	.short	(.L_103 - .L_102)
	.align		4
.L_102:
        /*0268*/ 	.word	index@(_Z8contrastPhS_iiff)
        /*026c*/ 	.word	0x00000000


	//----- nvinfo : EIATTR_MIN_STACK_SIZE
	.align		4
.L_103:
        /*0270*/ 	.byte	0x04, 0x12
        /*0272*/ 	.short	(.L_105 - .L_104)
	.align		4
.L_104:
        /*0274*/ 	.word	index@(_Z8saturatePhS_iif)
        /*0278*/ 	.word	0x00000000


	//----- nvinfo : EIATTR_MIN_STACK_SIZE
	.align		4
.L_105:
        /*027c*/ 	.byte	0x04, 0x12
        /*027e*/ 	.short	(.L_107 - .L_106)
	.align		4
.L_106:
        /*0280*/ 	.word	index@(_Z9greyscalePhS_ii)
        /*0284*/ 	.word	0x00000000


	//----- nvinfo : EIATTR_MIN_STACK_SIZE
	.align		4
.L_107:
        /*0288*/ 	.byte	0x04, 0x12
        /*028a*/ 	.short	(.L_109 - .L_108)
	.align		4
.L_108:
        /*028c*/ 	.word	index@(_Z8brightenPhS_iif)
        /*0290*/ 	.word	0x00000000


	//----- nvinfo : EIATTR_MIN_STACK_SIZE
	.align		4
.L_109:
        /*0294*/ 	.byte	0x04, 0x12
        /*0296*/ 	.short	(.L_111 - .L_110)
	.align		4
.L_110:
        /*0298*/ 	.word	index@(_Z7zeroOutPifi)
        /*029c*/ 	.word	0x00000000


	//----- nvinfo : EIATTR_MIN_STACK_SIZE
	.align		4
.L_111:
        /*02a0*/ 	.byte	0x04, 0x12
        /*02a2*/ 	.short	(.L_113 - .L_112)
	.align		4
.L_112:
        /*02a4*/ 	.word	index@(_Z9UNshufflePhPfii)
        /*02a8*/ 	.word	0x00000000


	//----- nvinfo : EIATTR_MIN_STACK_SIZE
	.align		4
.L_113:
        /*02ac*/ 	.byte	0x04, 0x12
        /*02ae*/ 	.short	(.L_115 - .L_114)
	.align		4
.L_114:
        /*02b0*/ 	.word	index@(_Z7shufflePfPhii)
        /*02b4*/ 	.word	0x00000000


	//----- nvinfo : EIATTR_MIN_STACK_SIZE
	.align		4
.L_115:
        /*02b8*/ 	.byte	0x04, 0x12
        /*02ba*/ 	.short	(.L_117 - .L_116)
	.align		4
.L_116:
        /*02bc*/ 	.word	index@(_Z8quantizePfifi)
        /*02c0*/ 	.word	0x00000000


	//----- nvinfo : EIATTR_MIN_STACK_SIZE
	.align		4
.L_117:
        /*02c4*/ 	.byte	0x04, 0x12
        /*02c6*/ 	.short	(.L_119 - .L_118)
	.align		4
.L_118:
        /*02c8*/ 	.word	index@(_Z7conv3x3PhS_iiPf)
        /*02cc*/ 	.word	0x00000000


	//----- nvinfo : EIATTR_MIN_STACK_SIZE
	.align		4
.L_119:
        /*02d0*/ 	.byte	0x04, 0x12
        /*02d2*/ 	.short	(.L_121 - .L_120)
	.align		4
.L_120:
        /*02d4*/ 	.word	index@(_Z8setToValPfii)
        /*02d8*/ 	.word	0x00000000


	//----- nvinfo : EIATTR_MIN_STACK_SIZE
	.align		4
.L_121:
        /*02dc*/ 	.byte	0x04, 0x12
        /*02de*/ 	.short	(.L_123 - .L_122)
	.align		4
.L_122:
        /*02e0*/ 	.word	index@(_Z8setToValPhii)
        /*02e4*/ 	.word	0x00000000
.L_123:


//--------------------- .nv.compat                --------------------------
	.section	.nv.compat,"",@"SHT_CUDA_COMPAT_INFO"
	.align	4
        /*0000*/ 	.byte	0x02, 0x09, 0x00, 0x00, 0x02, 0x02, 0x01, 0x00, 0x02, 0x05, 0x05, 0x00, 0x03, 0x07, 0x01, 0x01
        /*0010*/ 	.byte	0x02, 0x03, 0x00, 0x00, 0x02, 0x06, 0x01, 0x00, 0x04, 0x0b, 0x08, 0x00, 0x01, 0x00, 0x00, 0x00
        /*0020*/ 	.byte	0x00, 0x00, 0x00, 0x00


//--------------------- .nv.info._Z9transposePfS_ii --------------------------
	.section	.nv.info._Z9transposePfS_ii,"",@"SHT_CUDA_INFO"
	.sectionflags	@""
	.align	4


	//----- nvinfo : EIATTR_CUDA_API_VERSION
	.align		4
        /*0000*/ 	.byte	0x04, 0x37
        /*0002*/ 	.short	(.L_125 - .L_124)
.L_124:
        /*0004*/ 	.word	0x00000082


	//----- nvinfo : EIATTR_KPARAM_INFO
	.align		4
.L_125:
        /*0008*/ 	.byte	0x04, 0x17
        /*000a*/ 	.short	(.L_127 - .L_126)
.L_126:
        /*000c*/ 	.word	0x00000000
        /*0010*/ 	.short	0x0003
        /*0012*/ 	.short	0x0014
        /*0014*/ 	.byte	0x00, 0xf0, 0x11, 0x00


	//----- nvinfo : EIATTR_KPARAM_INFO
	.align		4
.L_127:
        /*0018*/ 	.byte	0x04, 0x17
        /*001a*/ 	.short	(.L_129 - .L_128)
.L_128:
        /*001c*/ 	.word	0x00000000
        /*0020*/ 	.short	0x0002
        /*0022*/ 	.short	0x0010
        /*0024*/ 	.byte	0x00, 0xf0, 0x11, 0x00


	//----- nvinfo : EIATTR_KPARAM_INFO
	.align		4
.L_129:
        /*0028*/ 	.byte	0x04, 0x17
        /*002a*/ 	.short	(.L_131 - .L_130)
.L_130:
        /*002c*/ 	.word	0x00000000
        /*0030*/ 	.short	0x0001
        /*0032*/ 	.short	0x0008
        /*0034*/ 	.byte	0x00, 0xf5, 0x21, 0x00


	//----- nvinfo : EIATTR_KPARAM_INFO
	.align		4
.L_131:
        /*0038*/ 	.byte	0x04, 0x17
        /*003a*/ 	.short	(.L_133 - .L_132)
.L_132:
        /*003c*/ 	.word	0x00000000
        /*0040*/ 	.short	0x0000
        /*0042*/ 	.short	0x0000
        /*0044*/ 	.byte	0x00, 0xf5, 0x21, 0x00


	//----- nvinfo : EIATTR_SPARSE_MMA_MASK
	.align		4
.L_133:
        /*0048*/ 	.byte	0x03, 0x50
        /*004a*/ 	.short	0x0000


	//----- nvinfo : EIATTR_MAXREG_COUNT
	.align		4
        /*004c*/ 	.byte	0x03, 0x1b
        /*004e*/ 	.short	0x00ff


	//----- nvinfo : EIATTR_NUM_BARRIERS
	.align		4
        /*0050*/ 	.byte	0x02, 0x4c
        /*0052*/ 	.byte	0x01
	.zero		1


	//----- nvinfo : EIATTR_MERCURY_ISA_VERSION
	.align		4
        /*0054*/ 	.byte	0x03, 0x5f
        /*0056*/ 	.short	0x0101


	//----- nvinfo : EIATTR_VRC_CTA_INIT_COUNT
	.align		4
        /*0058*/ 	.byte	0x02, 0x4a
	.zero		1
	.zero		1


	//----- nvinfo : EIATTR_EXIT_INSTR_OFFSETS
	.align		4
        /*005c*/ 	.byte	0x04, 0x1c
        /*005e*/ 	.short	(.L_135 - .L_134)


	//   ....[0]....
.L_134:
        /*0060*/ 	.word	0x000001a0


	//   ....[1]....
        /*0064*/ 	.word	0x00000250


	//----- nvinfo : EIATTR_CBANK_PARAM_SIZE
	.align		4
.L_135:
        /*0068*/ 	.byte	0x03, 0x19
        /*006a*/ 	.short	0x0018


	//----- nvinfo : EIATTR_PARAM_CBANK
	.align		4
        /*006c*/ 	.byte	0x04, 0x0a
        /*006e*/ 	.short	(.L_137 - .L_136)
	.align		4
.L_136:
        /*0070*/ 	.word	index@(.nv.constant0._Z9transposePfS_ii)
        /*0074*/ 	.short	0x0380
        /*0076*/ 	.short	0x0018


	//----- nvinfo : EIATTR_SW_WAR
	.align		4
.L_137:
        /*0078*/ 	.byte	0x04, 0x36
        /*007a*/ 	.short	(.L_139 - .L_138)
.L_138:
        /*007c*/ 	.word	0x00000008
.L_139:


//--------------------- .nv.info._Z10intToFloatPfPiii --------------------------
	.section	.nv.info._Z10intToFloatPfPiii,"",@"SHT_CUDA_INFO"
	.sectionflags	@""
	.align	4


	//----- nvinfo : EIATTR_CUDA_API_VERSION
	.align		4
        /*0000*/ 	.byte	0x04, 0x37
        /*0002*/ 	.short	(.L_141 - .L_140)
.L_140:
        /*0004*/ 	.word	0x00000082


	//----- nvinfo : EIATTR_KPARAM_INFO
	.align		4
.L_141:
        /*0008*/ 	.byte	0x04, 0x17
        /*000a*/ 	.short	(.L_143 - .L_142)
.L_142:
        /*000c*/ 	.word	0x00000000
        /*0010*/ 	.short	0x0003
        /*0012*/ 	.short	0x0014
        /*0014*/ 	.byte	0x00, 0xf0, 0x11, 0x00


	//----- nvinfo : EIATTR_KPARAM_INFO
	.align		4
.L_143:
        /*0018*/ 	.byte	0x04, 0x17
        /*001a*/ 	.short	(.L_145 - .L_144)
.L_144:
        /*001c*/ 	.word	0x00000000
        /*0020*/ 	.short	0x0002
        /*0022*/ 	.short	0x0010
        /*0024*/ 	.byte	0x00, 0xf0, 0x11, 0x00


	//----- nvinfo : EIATTR_KPARAM_INFO
	.align		4
.L_145:
        /*0028*/ 	.byte	0x04, 0x17
        /*002a*/ 	.short	(.L_147 - .L_146)
.L_146:
        /*002c*/ 	.word	0x00000000
        /*0030*/ 	.short	0x0001
        /*0032*/ 	.short	0x0008
        /*0034*/ 	.byte	0x00, 0xf5, 0x21, 0x00


	//----- nvinfo : EIATTR_KPARAM_INFO
	.align		4
.L_147:
        /*0038*/ 	.byte	0x04, 0x17
        /*003a*/ 	.short	(.L_149 - .L_148)
.L_148:
        /*003c*/ 	.word	0x00000000
        /*0040*/ 	.short	0x0000
        /*0042*/ 	.short	0x0000
        /*0044*/ 	.byte	0x00, 0xf5, 0x21, 0x00


	//----- nvinfo : EIATTR_SPARSE_MMA_MASK
	.align		4
.L_149:
        /*0048*/ 	.byte	0x03, 0x50
        /*004a*/ 	.short	0x0000


	//----- nvinfo : EIATTR_MAXREG_COUNT
	.align		4
        /*004c*/ 	.byte	0x03, 0x1b
        /*004e*/ 	.short	0x00ff


	//----- nvinfo : EIATTR_MERCURY_ISA_VERSION
	.align		4
        /*0050*/ 	.byte	0x03, 0x5f
        /*0052*/ 	.short	0x0101


	//----- nvinfo : EIATTR_VRC_CTA_INIT_COUNT
	.align		4
        /*0054*/ 	.byte	0x02, 0x4a
	.zero		1
	.zero		1


	//----- nvinfo : EIATTR_EXIT_INSTR_OFFSETS
	.align		4
        /*0058*/ 	.byte	0x04, 0x1c
        /*005a*/ 	.short	(.L_151 - .L_150)


	//   ....[0]....
.L_150:
        /*005c*/ 	.word	0x00000090


	//   ....[1]....
        /*0060*/ 	.word	0x00000120


	//----- nvinfo : EIATTR_CBANK_PARAM_SIZE
	.align		4
.L_151:
        /*0064*/ 	.byte	0x03, 0x19
        /*0066*/ 	.short	0x0018


	//----- nvinfo : EIATTR_PARAM_CBANK
	.align		4
        /*0068*/ 	.byte	0x04, 0x0a
        /*006a*/ 	.short	(.L_153 - .L_152)
	.align		4
.L_152:
        /*006c*/ 	.word	index@(.nv.constant0._Z10intToFloatPfPiii)
        /*0070*/ 	.short	0x0380
        /*0072*/ 	.short	0x0018


	//----- nvinfo : EIATTR_SW_WAR
	.align		4
.L_153:
        /*0074*/ 	.byte	0x04, 0x36
        /*0076*/ 	.short	(.L_155 - .L_154)
.L_154:
        /*0078*/ 	.word	0x00000008
.L_155:


//--------------------- .nv.info._Z10roundArrayPiPfii --------------------------
	.section	.nv.info._Z10roundArrayPiPfii,"",@"SHT_CUDA_INFO"
	.sectionflags	@""
	.align	4


	//----- nvinfo : EIATTR_CUDA_API_VERSION
	.align		4
        /*0000*/ 	.byte	0x04, 0x37
        /*0002*/ 	.short	(.L_157 - .L_156)
.L_156:
        /*0004*/ 	.word	0x00000082


	//----- nvinfo : EIATTR_KPARAM_INFO
	.align		4
.L_157:
        /*0008*/ 	.byte	0x04, 0x17
        /*000a*/ 	.short	(.L_159 - .L_158)
.L_158:
        /*000c*/ 	.word	0x00000000
        /*0010*/ 	.short	0x0003
        /*0012*/ 	.short	0x0014
        /*0014*/ 	.byte	0x00, 0xf0, 0x11, 0x00


	//----- nvinfo : EIATTR_KPARAM_INFO
	.align		4
.L_159:
        /*0018*/ 	.byte	0x04, 0x17
        /*001a*/ 	.short	(.L_161 - .L_160)
.L_160:
        /*001c*/ 	.word	0x00000000
        /*0020*/ 	.short	0x0002
        /*0022*/ 	.short	0x0010
        /*0024*/ 	.byte	0x00, 0xf0, 0x11, 0x00


	//----- nvinfo : EIATTR_KPARAM_INFO
	.align		4
.L_161:
        /*0028*/ 	.byte	0x04, 0x17
        /*002a*/ 	.short	(.L_163 - .L_162)
.L_162:
        /*002c*/ 	.word	0x00000000
        /*0030*/ 	.short	0x0001
        /*0032*/ 	.short	0x0008
        /*0034*/ 	.byte	0x00, 0xf5, 0x21, 0x00


	//----- nvinfo : EIATTR_KPARAM_INFO
	.align		4
.L_163:
        /*0038*/ 	.byte	0x04, 0x17
        /*003a*/ 	.short	(.L_165 - .L_164)
.L_164:
        /*003c*/ 	.word	0x00000000
        /*0040*/ 	.short	0x0000
        /*0042*/ 	.short	0x0000
        /*0044*/ 	.byte	0x00, 0xf5, 0x21, 0x00


	//----- nvinfo : EIATTR_SPARSE_MMA_MASK
	.align		4
.L_165:
        /*0048*/ 	.byte	0x03, 0x50
        /*004a*/ 	.short	0x0000


	//----- nvinfo : EIATTR_MAXREG_COUNT
	.align		4
        /*004c*/ 	.byte	0x03, 0x1b
        /*004e*/ 	.short	0x00ff


	//----- nvinfo : EIATTR_MERCURY_ISA_VERSION
	.align		4
        /*0050*/ 	.byte	0x03, 0x5f
        /*0052*/ 	.short	0x0101


	//----- nvinfo : EIATTR_VRC_CTA_INIT_COUNT
	.align		4
        /*0054*/ 	.byte	0x02, 0x4a
	.zero		1
	.zero		1


	//----- nvinfo : EIATTR_EXIT_INSTR_OFFSETS
	.align		4
        /*0058*/ 	.byte	0x04, 0x1c
        /*005a*/ 	.short	(.L_167 - .L_166)


	//   ....[0]....
.L_166:
        /*005c*/ 	.word	0x00000090


	//   ....[1]....
        /*0060*/ 	.word	0x00000140


	//----- nvinfo : EIATTR_CBANK_PARAM_SIZE
	.align		4
.L_167:
        /*0064*/ 	.byte	0x03, 0x19
        /*0066*/ 	.short	0x0018


	//----- nvinfo : EIATTR_PARAM_CBANK
	.align		4
        /*0068*/ 	.byte	0x04, 0x0a
        /*006a*/ 	.short	(.L_169 - .L_168)
	.align		4
.L_168:
        /*006c*/ 	.word	index@(.nv.constant0._Z10roundArrayPiPfii)
        /*0070*/ 	.short	0x0380
        /*0072*/ 	.short	0x0018


	//----- nvinfo : EIATTR_SW_WAR
	.align		4
.L_169:
        /*0074*/ 	.byte	0x04, 0x36
        /*0076*/ 	.short	(.L_171 - .L_170)
.L_170:
        /*0078*/ 	.word	0x00000008
.L_171:


//--------------------- .nv.info._Z7readOutPfS_iii --------------------------
	.section	.nv.info._Z7readOutPfS_iii,"",@"SHT_CUDA_INFO"
	.sectionflags	@""
	.align	4


	//----- nvinfo : EIATTR_CUDA_API_VERSION
	.align		4
        /*0000*/ 	.byte	0x04, 0x37
        /*0002*/ 	.short	(.L_173 - .L_172)
.L_172:
        /*0004*/ 	.word	0x00000082


	//----- nvinfo : EIATTR_KPARAM_INFO
	.align		4
.L_173:
        /*0008*/ 	.byte	0x04, 0x17
        /*000a*/ 	.short	(.L_175 - .L_174)
.L_174:
        /*000c*/ 	.word	0x00000000
        /*0010*/ 	.short	0x0004
        /*0012*/ 	.short	0x0018
        /*0014*/ 	.byte	0x00, 0xf0, 0x11, 0x00


	//----- nvinfo : EIATTR_KPARAM_INFO
	.align		4
.L_175:
        /*0018*/ 	.byte	0x04, 0x17
        /*001a*/ 	.short	(.L_177 - .L_176)
.L_176:
        /*001c*/ 	.word	0x00000000
        /*0020*/ 	.short	0x0003
        /*0022*/ 	.short	0x0014
        /*0024*/ 	.byte	0x00, 0xf0, 0x11, 0x00


	//----- nvinfo : EIATTR_KPARAM_INFO
	.align		4
.L_177:
        /*0028*/ 	.byte	0x04, 0x17
        /*002a*/ 	.short	(.L_179 - .L_178)
.L_178:
        /*002c*/ 	.word	0x00000000
        /*0030*/ 	.short	0x0002
        /*0032*/ 	.short	0x0010
        /*0034*/ 	.byte	0x00, 0xf0, 0x11, 0x00


	//----- nvinfo : EIATTR_KPARAM_INFO
	.align		4
.L_179:
        /*0038*/ 	.byte	0x04, 0x17
        /*003a*/ 	.short	(.L_181 - .L_180)
.L_180:
        /*003c*/ 	.word	0x00000000
        /*0040*/ 	.short	0x0001
        /*0042*/ 	.short	0x0008
        /*0044*/ 	.byte	0x00, 0xf5, 0x21, 0x00


	//----- nvinfo : EIATTR_KPARAM_INFO
	.align		4
.L_181:
        /*0048*/ 	.byte	0x04, 0x17
        /*004a*/ 	.short	(.L_183 - .L_182)
.L_182:
        /*004c*/ 	.word	0x00000000
        /*0050*/ 	.short	0x0000
        /*0052*/ 	.short	0x0000
        /*0054*/ 	.byte	0x00, 0xf5, 0x21, 0x00


	//----- nvinfo : EIATTR_SPARSE_MMA_MASK
	.align		4
.L_183:
        /*0058*/ 	.byte	0x03, 0x50
        /*005a*/ 	.short	0x0000


	//----- nvinfo : EIATTR_MAXREG_COUNT
	.align		4
        /*005c*/ 	.byte	0x03, 0x1b
        /*005e*/ 	.short	0x00ff


	//----- nvinfo : EIATTR_MERCURY_ISA_VERSION
	.align		4
        /*0060*/ 	.byte	0x03, 0x5f
        /*0062*/ 	.short	0x0101


	//----- nvinfo : EIATTR_VRC_CTA_INIT_COUNT
	.align		4
        /*0064*/ 	.byte	0x02, 0x4a
	.zero		1
	.zero		1


	//----- nvinfo : EIATTR_EXIT_INSTR_OFFSETS
	.align		4
        /*0068*/ 	.byte	0x04, 0x1c
        /*006a*/ 	.short	(.L_185 - .L_184)


	//   ....[0]....
.L_184:
        /*006c*/ 	.word	0x00000120


	//   ....[1]....
        /*0070*/ 	.word	0x000001a0


	//----- nvinfo : EIATTR_CBANK_PARAM_SIZE
	.align		4
.L_185:
        /*0074*/ 	.byte	0x03, 0x19
        /*0076*/ 	.short	0x001c


	//----- nvinfo : EIATTR_PARAM_CBANK
	.align		4
        /*0078*/ 	.byte	0x04, 0x0a
        /*007a*/ 	.short	(.L_187 - .L_186)
	.align		4
.L_186:
        /*007c*/ 	.word	index@(.nv.constant0._Z7readOutPfS_iii)
        /*0080*/ 	.short	0x0380
        /*0082*/ 	.short	0x001c


	//----- nvinfo : EIATTR_SW_WAR
	.align		4
.L_187:
        /*0084*/ 	.byte	0x04, 0x36
        /*0086*/ 	.short	(.L_189 - .L_188)
.L_188:
        /*0088*/ 	.word	0x00000008
.L_189:


//--------------------- .nv.info._Z6unpackPfS_iii --------------------------
	.section	.nv.info._Z6unpackPfS_iii,"",@"SHT_CUDA_INFO"
	.sectionflags	@""
	.align	4


	//----- nvinfo : EIATTR_CUDA_API_VERSION
	.align		4
        /*0000*/ 	.byte	0x04, 0x37
        /*0002*/ 	.short	(.L_191 - .L_190)
.L_190:
        /*0004*/ 	.word	0x00000082


	//----- nvinfo : EIATTR_KPARAM_INFO
	.align		4
.L_191:
        /*0008*/ 	.byte	0x04, 0x17
        /*000a*/ 	.short	(.L_193 - .L_192)
.L_192:
        /*000c*/ 	.word	0x00000000
        /*0010*/ 	.short	0x0004
        /*0012*/ 	.short	0x0018
        /*0014*/ 	.byte	0x00, 0xf0, 0x11, 0x00


	//----- nvinfo : EIATTR_KPARAM_INFO
	.align		4
.L_193:
        /*0018*/ 	.byte	0x04, 0x17
        /*001a*/ 	.short	(.L_195 - .L_194)
.L_194:
        /*001c*/ 	.word	0x00000000
        /*0020*/ 	.short	0x0003
        /*0022*/ 	.short	0x0014
        /*0024*/ 	.byte	0x00, 0xf0, 0x11, 0x00


	//----- nvinfo : EIATTR_KPARAM_INFO
	.align		4
.L_195:
        /*0028*/ 	.byte	0x04, 0x17
        /*002a*/ 	.short	(.L_197 - .L_196)
.L_196:
        /*002c*/ 	.word	0x00000000
        /*0030*/ 	.short	0x0002
        /*0032*/ 	.short	0x0010
        /*0034*/ 	.byte	0x00, 0xf0, 0x11, 0x00


	//----- nvinfo : EIATTR_KPARAM_INFO
	.align		4
.L_197:
        /*0038*/ 	.byte	0x04, 0x17
        /*003a*/ 	.short	(.L_199 - .L_198)
.L_198:
        /*003c*/ 	.word	0x00000000
        /*0040*/ 	.short	0x0001
        /*0042*/ 	.short	0x0008
        /*0044*/ 	.byte	0x00, 0xf5, 0x21, 0x00


	//----- nvinfo : EIATTR_KPARAM_INFO
	.align		4
.L_199:
        /*0048*/ 	.byte	0x04, 0x17
        /*004a*/ 	.short	(.L_201 - .L_200)
.L_200:
        /*004c*/ 	.word	0x00000000
        /*0050*/ 	.short	0x0000
        /*0052*/ 	.short	0x0000
        /*0054*/ 	.byte	0x00, 0xf5, 0x21, 0x00


	//----- nvinfo : EIATTR_SPARSE_MMA_MASK
	.align		4
.L_201:
        /*0058*/ 	.byte	0x03, 0x50
        /*005a*/ 	.short	0x0000


	//----- nvinfo : EIATTR_MAXREG_COUNT
	.align		4
        /*005c*/ 	.byte	0x03, 0x1b
        /*005e*/ 	.short	0x00ff


	//----- nvinfo : EIATTR_MERCURY_ISA_VERSION
	.align		4
        /*0060*/ 	.byte	0x03, 0x5f
        /*0062*/ 	.short	0x0101


	//----- nvinfo : EIATTR_VRC_CTA_INIT_COUNT
	.align		4
        /*0064*/ 	.byte	0x02, 0x4a
	.zero		1
	.zero		1


	//----- nvinfo : EIATTR_EXIT_INSTR_OFFSETS
	.align		4
        /*0068*/ 	.byte	0x04, 0x1c
        /*006a*/ 	.short	(.L_203 - .L_202)


	//   ....[0]....
.L_202:
        /*006c*/ 	.word	0x00000130


	//   ....[1]....
        /*0070*/ 	.word	0x000003c0


	//   ....[2]....
        /*0074*/ 	.word	0x00000480


	//----- nvinfo : EIATTR_CRS_STACK_SIZE
	.align		4
.L_203:
        /*0078*/ 	.byte	0x04, 0x1e
        /*007a*/ 	.short	(.L_205 - .L_204)
.L_204:
        /*007c*/ 	.word	0x00000000


	//----- nvinfo : EIATTR_CBANK_PARAM_SIZE
	.align		4
.L_205:
        /*0080*/ 	.byte	0x03, 0x19
        /*0082*/ 	.short	0x001c


	//----- nvinfo : EIATTR_PARAM_CBANK
	.align		4
        /*0084*/ 	.byte	0x04, 0x0a
        /*0086*/ 	.short	(.L_207 - .L_206)
	.align		4
.L_206:
        /*0088*/ 	.word	index@(.nv.constant0._Z6unpackPfS_iii)
        /*008c*/ 	.short	0x0380
        /*008e*/ 	.short	0x001c


	//----- nvinfo : EIATTR_SW_WAR
	.align		4
.L_207:
        /*0090*/ 	.byte	0x04, 0x36
        /*0092*/ 	.short	(.L_209 - .L_208)
.L_208:
        /*0094*/ 	.word	0x00000008
.L_209:


//--------------------- .nv.info._Z4packPfS_iii   --------------------------
	.section	.nv.info._Z4packPfS_iii,"",@"SHT_CUDA_INFO"
	.sectionflags	@""
	.align	4


	//----- nvinfo : EIATTR_CUDA_API_VERSION
	.align		4
        /*0000*/ 	.byte	0x04, 0x37
        /*0002*/ 	.short	(.L_211 - .L_210)
.L_210:
        /*0004*/ 	.word	0x00000082


	//----- nvinfo : EIATTR_KPARAM_INFO
	.align		4
.L_211:
        /*0008*/ 	.byte	0x04, 0x17
        /*000a*/ 	.short	(.L_213 - .L_212)
.L_212:
        /*000c*/ 	.word	0x00000000
        /*0010*/ 	.short	0x0004
        /*0012*/ 	.short	0x0018
        /*0014*/ 	.byte	0x00, 0xf0, 0x11, 0x00


	//----- nvinfo : EIATTR_KPARAM_INFO
	.align		4
.L_213:
        /*0018*/ 	.byte	0x04, 0x17
        /*001a*/ 	.short	(.L_215 - .L_214)
.L_214:
        /*001c*/ 	.word	0x00000000
        /*0020*/ 	.short	0x0003
        /*0022*/ 	.short	0x0014
        /*0024*/ 	.byte	0x00, 0xf0, 0x11, 0x00


	//----- nvinfo : EIATTR_KPARAM_INFO
	.align		4
.L_215:
        /*0028*/ 	.byte	0x04, 0x17
        /*002a*/ 	.short	(.L_217 - .L_216)
.L_216:
        /*002c*/ 	.word	0x00000000
        /*0030*/ 	.short	0x0002
        /*0032*/ 	.short	0x0010
        /*0034*/ 	.byte	0x00, 0xf0, 0x11, 0x00


	//----- nvinfo : EIATTR_KPARAM_INFO
	.align		4
.L_217:
        /*0038*/ 	.byte	0x04, 0x17
        /*003a*/ 	.short	(.L_219 - .L_218)
.L_218:
        /*003c*/ 	.word	0x00000000
        /*0040*/ 	.short	0x0001
        /*0042*/ 	.short	0x0008
        /*0044*/ 	.byte	0x00, 0xf5, 0x21, 0x00


	//----- nvinfo : EIATTR_KPARAM_INFO
	.align		4
.L_219:
        /*0048*/ 	.byte	0x04, 0x17
        /*004a*/ 	.short	(.L_221 - .L_220)
.L_220:
        /*004c*/ 	.word	0x00000000
        /*0050*/ 	.short	0x0000
        /*0052*/ 	.short	0x0000
        /*0054*/ 	.byte	0x00, 0xf5, 0x21, 0x00


	//----- nvinfo : EIATTR_SPARSE_MMA_MASK
	.align		4
.L_221:
        /*0058*/ 	.byte	0x03, 0x50
        /*005a*/ 	.short	0x0000


	//----- nvinfo : EIATTR_MAXREG_COUNT
	.align		4
        /*005c*/ 	.byte	0x03, 0x1b
        /*005e*/ 	.short	0x00ff


	//----- nvinfo : EIATTR_MERCURY_ISA_VERSION
	.align		4
        /*0060*/ 	.byte	0x03, 0x5f
        /*0062*/ 	.short	0x0101


	//----- nvinfo : EIATTR_VRC_CTA_INIT_COUNT
	.align		4
        /*0064*/ 	.byte	0x02, 0x4a
	.zero		1
	.zero		1


	//----- nvinfo : EIATTR_EXIT_INSTR_OFFSETS
	.align		4
        /*0068*/ 	.byte	0x04, 0x1c
        /*006a*/ 	.short	(.L_223 - .L_222)


	//   ....[0]....
.L_222:
        /*006c*/ 	.word	0x00000130


	//   ....[1]....
        /*0070*/ 	.word	0x000003b0


	//   ....[2]....
        /*0074*/ 	.word	0x00000470


	//----- nvinfo : EIATTR_CBANK_PARAM_SIZE
	.align		4
.L_223:
        /*0078*/ 	.byte	0x03, 0x19
        /*007a*/ 	.short	0x001c


	//----- nvinfo : EIATTR_PARAM_CBANK
	.align		4
        /*007c*/ 	.byte	0x04, 0x0a
        /*007e*/ 	.short	(.L_225 - .L_224)
	.align		4
.L_224:
        /*0080*/ 	.word	index@(.nv.constant0._Z4packPfS_iii)
        /*0084*/ 	.short	0x0380
        /*0086*/ 	.short	0x001c


	//----- nvinfo : EIATTR_SW_WAR
	.align		4
.L_225:
        /*0088*/ 	.byte	0x04, 0x36
        /*008a*/ 	.short	(.L_227 - .L_226)
.L_226:
        /*008c*/ 	.word	0x00000008
.L_227:


//--------------------- .nv.info._Z5scalePfiiifii --------------------------
	.section	.nv.info._Z5scalePfiiifii,"",@"SHT_CUDA_INFO"
	.sectionflags	@""
	.align	4


	//----- nvinfo : EIATTR_CUDA_API_VERSION
	.align		4
        /*0000*/ 	.byte	0x04, 0x37
        /*0002*/ 	.short	(.L_229 - .L_228)
.L_228:
        /*0004*/ 	.word	0x00000082


	//----- nvinfo : EIATTR_KPARAM_INFO
	.align		4
.L_229:
        /*0008*/ 	.byte	0x04, 0x17
        /*000a*/ 	.short	(.L_231 - .L_230)
.L_230:
        /*000c*/ 	.word	0x00000000
        /*0010*/ 	.short	0x0006
        /*0012*/ 	.short	0x001c
        /*0014*/ 	.byte	0x00, 0xf0, 0x11, 0x00


	//----- nvinfo : EIATTR_KPARAM_INFO
	.align		4
.L_231:
        /*0018*/ 	.byte	0x04, 0x17
        /*001a*/ 	.short	(.L_233 - .L_232)
.L_232:
        /*001c*/ 	.word	0x00000000
        /*0020*/ 	.short	0x0005
        /*0022*/ 	.short	0x0018
        /*0024*/ 	.byte	0x00, 0xf0, 0x11, 0x00


	//----- nvinfo : EIATTR_KPARAM_INFO
	.align		4
.L_233:
        /*0028*/ 	.byte	0x04, 0x17
        /*002a*/ 	.short	(.L_235 - .L_234)
.L_234:
        /*002c*/ 	.word	0x00000000
        /*0030*/ 	.short	0x0004
        /*0032*/ 	.short	0x0014
        /*0034*/ 	.byte	0x00, 0xf0, 0x11, 0x00


	//----- nvinfo : EIATTR_KPARAM_INFO
	.align		4
.L_235:
        /*0038*/ 	.byte	0x04, 0x17
        /*003a*/ 	.short	(.L_237 - .L_236)
.L_236:
        /*003c*/ 	.word	0x00000000
        /*0040*/ 	.short	0x0003
        /*0042*/ 	.short	0x0010
        /*0044*/ 	.byte	0x00, 0xf0, 0x11, 0x00


	//----- nvinfo : EIATTR_KPARAM_INFO
	.align		4
.L_237:
        /*0048*/ 	.byte	0x04, 0x17
        /*004a*/ 	.short	(.L_239 - .L_238)
.L_238:
        /*004c*/ 	.word	0x00000000
        /*0050*/ 	.short	0x0002
        /*0052*/ 	.short	0x000c
        /*0054*/ 	.byte	0x00, 0xf0, 0x11, 0x00


	//----- nvinfo : EIATTR_KPARAM_INFO
	.align		4
.L_239:
        /*0058*/ 	.byte	0x04, 0x17
        /*005a*/ 	.short	(.L_241 - .L_240)
.L_240:
        /*005c*/ 	.word	0x00000000
        /*0060*/ 	.short	0x0001
        /*0062*/ 	.short	0x0008
        /*0064*/ 	.byte	0x00, 0xf0, 0x11, 0x00


	//----- nvinfo : EIATTR_KPARAM_INFO
	.align		4
.L_241:
        /*0068*/ 	.byte	0x04, 0x17
        /*006a*/ 	.short	(.L_243 - .L_242)
.L_242:
        /*006c*/ 	.word	0x00000000
        /*0070*/ 	.short	0x0000
        /*0072*/ 	.short	0x0000
        /*0074*/ 	.byte	0x00, 0xf5, 0x21, 0x00


	//----- nvinfo : EIATTR_SPARSE_MMA_MASK
	.align		4
.L_243:
        /*0078*/ 	.byte	0x03, 0x50
        /*007a*/ 	.short	0x0000


	//----- nvinfo : EIATTR_MAXREG_COUNT
	.align		4
        /*007c*/ 	.byte	0x03, 0x1b
        /*007e*/ 	.short	0x00ff


	//----- nvinfo : EIATTR_MERCURY_ISA_VERSION
	.align		4
        /*0080*/ 	.byte	0x03, 0x5f
        /*0082*/ 	.short	0x0101


	//----- nvinfo : EIATTR_VRC_CTA_INIT_COUNT
	.align		4
        /*0084*/ 	.byte	0x02, 0x4a
	.zero		1
	.zero		1


	//----- nvinfo : EIATTR_EXIT_INSTR_OFFSETS
	.align		4
        /*0088*/ 	.byte	0x04, 0x1c
        /*008a*/ 	.short	(.L_245 - .L_244)


	//   ....[0]....
.L_244:
        /*008c*/ 	.word	0x000000c0


	//   ....[1]....
        /*0090*/ 	.word	0x00000160


	//   ....[2]....
        /*0094*/ 	.word	0x00000210


	//   ....[3]....
        /*0098*/ 	.word	0x00000340


	//----- nvinfo : EIATTR_CRS_STACK_SIZE
	.align		4
.L_245:
        /*009c*/ 	.byte	0x04, 0x1e
        /*009e*/ 	.short	(.L_247 - .L_246)
.L_246:
        /*00a0*/ 	.word	0x00000000


	//----- nvinfo : EIATTR_CBANK_PARAM_SIZE
	.align		4
.L_247:
        /*00a4*/ 	.byte	0x03, 0x19
        /*00a6*/ 	.short	0x0020


	//----- nvinfo : EIATTR_PARAM_CBANK
	.align		4
        /*00a8*/ 	.byte	0x04, 0x0a
        /*00aa*/ 	.short	(.L_249 - .L_248)
	.align		4
.L_248:
        /*00ac*/ 	.word	index@(.nv.constant0._Z5scalePfiiifii)
        /*00b0*/ 	.short	0x0380
        /*00b2*/ 	.short	0x0020


	//----- nvinfo : EIATTR_SW_WAR
	.align		4
.L_249:
        /*00b4*/ 	.byte	0x04, 0x36
        /*00b6*/ 	.short	(.L_251 - .L_250)
.L_250:
        /*00b8*/ 	.word	0x00000008
.L_251:


//--------------------- .nv.info._Z6updatePfiiifii --------------------------
	.section	.nv.info._Z6updatePfiiifii,"",@"SHT_CUDA_INFO"
	.sectionflags	@""
	.align	4


	//----- nvinfo : EIATTR_CUDA_API_VERSION
	.align		4
        /*0000*/ 	.byte	0x04, 0x37
        /*0002*/ 	.short	(.L_253 - .L_252)
.L_252:
        /*0004*/ 	.word	0x00000082


	//----- nvinfo : EIATTR_KPARAM_INFO
	.align		4
.L_253:
        /*0008*/ 	.byte	0x04, 0x17
        /*000a*/ 	.short	(.L_255 - .L_254)
.L_254:
        /*000c*/ 	.word	0x00000000
        /*0010*/ 	.short	0x0006
        /*0012*/ 	.short	0x001c
        /*0014*/ 	.byte	0x00, 0xf0, 0x11, 0x00


	//----- nvinfo : EIATTR_KPARAM_INFO
	.align		4
.L_255:
        /*0018*/ 	.byte	0x04, 0x17
        /*001a*/ 	.short	(.L_257 - .L_256)
.L_256:
        /*001c*/ 	.word	0x00000000
        /*0020*/ 	.short	0x0005
        /*0022*/ 	.short	0x0018
        /*0024*/ 	.byte	0x00, 0xf0, 0x11, 0x00


	//----- nvinfo : EIATTR_KPARAM_INFO
	.align		4
.L_257:
        /*0028*/ 	.byte	0x04, 0x17
        /*002a*/ 	.short	(.L_259 - .L_258)
.L_258:
        /*002c*/ 	.word	0x00000000
        /*0030*/ 	.short	0x0004
        /*0032*/ 	.short	0x0014
        /*0034*/ 	.byte	0x00, 0xf0, 0x11, 0x00


	//----- nvinfo : EIATTR_KPARAM_INFO
	.align		4
.L_259:
        /*0038*/ 	.byte	0x04, 0x17
        /*003a*/ 	.short	(.L_261 - .L_260)
.L_260:
        /*003c*/ 	.word	0x00000000
        /*0040*/ 	.short	0x0003
        /*0042*/ 	.short	0x0010
        /*0044*/ 	.byte	0x00, 0xf0, 0x11, 0x00


	//----- nvinfo : EIATTR_KPARAM_INFO
	.align		4
.L_261:
        /*0048*/ 	.byte	0x04, 0x17
        /*004a*/ 	.short	(.L_263 - .L_262)
.L_262:
        /*004c*/ 	.word	0x00000000
        /*0050*/ 	.short	0x0002
        /*0052*/ 	.short	0x000c
        /*0054*/ 	.byte	0x00, 0xf0, 0x11, 0x00


	//----- nvinfo : EIATTR_KPARAM_INFO
	.align		4
.L_263:
        /*0058*/ 	.byte	0x04, 0x17
        /*005a*/ 	.short	(.L_265 - .L_264)
.L_264:
        /*005c*/ 	.word	0x00000000
        /*0060*/ 	.short	0x0001
        /*0062*/ 	.short	0x0008
        /*0064*/ 	.byte	0x00, 0xf0, 0x11, 0x00


	//----- nvinfo : EIATTR_KPARAM_INFO
	.align		4
.L_265:
        /*0068*/ 	.byte	0x04, 0x17
        /*006a*/ 	.short	(.L_267 - .L_266)
.L_266:
        /*006c*/ 	.word	0x00000000
        /*0070*/ 	.short	0x0000
        /*0072*/ 	.short	0x0000
        /*0074*/ 	.byte	0x00, 0xf5, 0x21, 0x00


	//----- nvinfo : EIATTR_SPARSE_MMA_MASK
	.align		4
.L_267:
        /*0078*/ 	.byte	0x03, 0x50
        /*007a*/ 	.short	0x0000


	//----- nvinfo : EIATTR_MAXREG_COUNT
	.align		4
        /*007c*/ 	.byte	0x03, 0x1b
        /*007e*/ 	.short	0x00ff


	//----- nvinfo : EIATTR_MERCURY_ISA_VERSION
	.align		4
        /*0080*/ 	.byte	0x03, 0x5f
        /*0082*/ 	.short	0x0101


	//----- nvinfo : EIATTR_VRC_CTA_INIT_COUNT
	.align		4
        /*0084*/ 	.byte	0x02, 0x4a
	.zero		1
	.zero		1


	//----- nvinfo : EIATTR_EXIT_INSTR_OFFSETS
	.align		4
        /*0088*/ 	.byte	0x04, 0x1c
        /*008a*/ 	.short	(.L_269 - .L_268)


	//   ....[0]....
.L_268:
        /*008c*/ 	.word	0x00000180


	//   ....[1]....
        /*0090*/ 	.word	0x000003f0


	//   ....[2]....
        /*0094*/ 	.word	0x00000480


	//   ....[3]....
        /*0098*/ 	.word	0x00000510


	//----- nvinfo : EIATTR_CRS_STACK_SIZE
	.align		4
.L_269:
        /*009c*/ 	.byte	0x04, 0x1e
        /*009e*/ 	.short	(.L_271 - .L_270)
.L_270:
        /*00a0*/ 	.word	0x00000000


	//----- nvinfo : EIATTR_CBANK_PARAM_SIZE
	.align		4
.L_271:
        /*00a4*/ 	.byte	0x03, 0x19
        /*00a6*/ 	.short	0x0020


	//----- nvinfo : EIATTR_PARAM_CBANK
	.align		4
        /*00a8*/ 	.byte	0x04, 0x0a
        /*00aa*/ 	.short	(.L_273 - .L_272)
	.align		4
.L_272:
        /*00ac*/ 	.word	index@(.nv.constant0._Z6updatePfiiifii)
        /*00b0*/ 	.short	0x0380
        /*00b2*/ 	.short	0x0020


	//----- nvinfo : EIATTR_SW_WAR
	.align		4
.L_273:
        /*00b4*/ 	.byte	0x04, 0x36
        /*00b6*/ 	.short	(.L_275 - .L_274)
.L_274:
        /*00b8*/ 	.word	0x00000008
.L_275:


//--------------------- .nv.info._Z7predictPfiiifii --------------------------
	.section	.nv.info._Z7predictPfiiifii,"",@"SHT_CUDA_INFO"
	.sectionflags	@""
	.align	4


	//----- nvinfo : EIATTR_CUDA_API_VERSION
	.align		4
        /*0000*/ 	.byte	0x04, 0x37
        /*0002*/ 	.short	(.L_277 - .L_276)
.L_276:
        /*0004*/ 	.word	0x00000082


	//----- nvinfo : EIATTR_KPARAM_INFO
	.align		4
.L_277:
        /*0008*/ 	.byte	0x04, 0x17
        /*000a*/ 	.short	(.L_279 - .L_278)
.L_278:
        /*000c*/ 	.word	0x00000000
        /*0010*/ 	.short	0x0006
        /*0012*/ 	.short	0x001c
        /*0014*/ 	.byte	0x00, 0xf0, 0x11, 0x00


	//----- nvinfo : EIATTR_KPARAM_INFO
	.align		4
.L_279:
        /*0018*/ 	.byte	0x04, 0x17
        /*001a*/ 	.short	(.L_281 - .L_280)
.L_280:
        /*001c*/ 	.word	0x00000000
        /*0020*/ 	.short	0x0005
        /*0022*/ 	.short	0x0018
        /*0024*/ 	.byte	0x00, 0xf0, 0x11, 0x00


	//----- nvinfo : EIATTR_KPARAM_INFO
	.align		4
.L_281:
        /*0028*/ 	.byte	0x04, 0x17
        /*002a*/ 	.short	(.L_283 - .L_282)
.L_282:
        /*002c*/ 	.word	0x00000000
        /*0030*/ 	.short	0x0004
        /*0032*/ 	.short	0x0014
        /*0034*/ 	.byte	0x00, 0xf0, 0x11, 0x00


	//----- nvinfo : EIATTR_KPARAM_INFO
	.align		4
.L_283:
        /*0038*/ 	.byte	0x04, 0x17
        /*003a*/ 	.short	(.L_285 - .L_284)
.L_284:
        /*003c*/ 	.word	0x00000000
        /*0040*/ 	.short	0x0003
        /*0042*/ 	.short	0x0010
        /*0044*/ 	.byte	0x00, 0xf0, 0x11, 0x00


	//----- nvinfo : EIATTR_KPARAM_INFO
	.align		4
.L_285:
        /*0048*/ 	.byte	0x04, 0x17
        /*004a*/ 	.short	(.L_287 - .L_286)
.L_286:
        /*004c*/ 	.word	0x00000000
        /*0050*/ 	.short	0x0002
        /*0052*/ 	.short	0x000c
        /*0054*/ 	.byte	0x00, 0xf0, 0x11, 0x00


	//----- nvinfo : EIATTR_KPARAM_INFO
	.align		4
.L_287:
        /*0058*/ 	.byte	0x04, 0x17
        /*005a*/ 	.short	(.L_289 - .L_288)
.L_288:
        /*005c*/ 	.word	0x00000000
        /*0060*/ 	.short	0x0001
        /*0062*/ 	.short	0x0008
        /*0064*/ 	.byte	0x00, 0xf0, 0x11, 0x00


	//----- nvinfo : EIATTR_KPARAM_INFO
	.align		4
.L_289:
        /*0068*/ 	.byte	0x04, 0x17
        /*006a*/ 	.short	(.L_291 - .L_290)
.L_290:
        /*006c*/ 	.word	0x00000000
        /*0070*/ 	.short	0x0000
        /*0072*/ 	.short	0x0000
        /*0074*/ 	.byte	0x00, 0xf5, 0x21, 0x00


	//----- nvinfo : EIATTR_SPARSE_MMA_MASK
	.align		4
.L_291:
        /*0078*/ 	.byte	0x03, 0x50
        /*007a*/ 	.short	0x0000


	//----- nvinfo : EIATTR_MAXREG_COUNT
	.align		4
        /*007c*/ 	.byte	0x03, 0x1b
        /*007e*/ 	.short	0x00ff


	//----- nvinfo : EIATTR_MERCURY_ISA_VERSION
	.align		4
        /*0080*/ 	.byte	0x03, 0x5f
        /*0082*/ 	.short	0x0101


	//----- nvinfo : EIATTR_VRC_CTA_INIT_COUNT
	.align		4
        /*0084*/ 	.byte	0x02, 0x4a
	.zero		1
	.zero		1


	//----- nvinfo : EIATTR_EXIT_INSTR_OFFSETS
	.align		4
        /*0088*/ 	.byte	0x04, 0x1c
        /*008a*/ 	.short	(.L_293 - .L_292)


	//   ....[0]....
.L_292:
        /*008c*/ 	.word	0x00000180


	//   ....[1]....
        /*0090*/ 	.word	0x000003c0


	//   ....[2]....
        /*0094*/ 	.word	0x00000450


	//----- nvinfo : EIATTR_CRS_STACK_SIZE
	.align		4
.L_293:
        /*0098*/ 	.byte	0x04, 0x1e
        /*009a*/ 	.short	(.L_295 - .L_294)
.L_294:
        /*009c*/ 	.word	0x00000000


	//----- nvinfo : EIATTR_CBANK_PARAM_SIZE
	.align		4
.L_295:
        /*00a0*/ 	.byte	0x03, 0x19
        /*00a2*/ 	.short	0x0020


	//----- nvinfo : EIATTR_PARAM_CBANK
	.align		4
        /*00a4*/ 	.byte	0x04, 0x0a
        /*00a6*/ 	.short	(.L_297 - .L_296)
	.align		4
.L_296:
        /*00a8*/ 	.word	index@(.nv.constant0._Z7predictPfiiifii)
        /*00ac*/ 	.short	0x0380
        /*00ae*/ 	.short	0x0020


	//----- nvinfo : EIATTR_SW_WAR
	.align		4
.L_297:
        /*00b0*/ 	.byte	0x04, 0x36
        /*00b2*/ 	.short	(.L_299 - .L_298)
.L_298:
        /*00b4*/ 	.word	0x00000008
.L_299:


//--------------------- .nv.info._Z8contrastPhS_iiff --------------------------
	.section	.nv.info._Z8contrastPhS_iiff,"",@"SHT_CUDA_INFO"
	.sectionflags	@""
	.align	4


	//----- nvinfo : EIATTR_CUDA_API_VERSION
	.align		4
        /*0000*/ 	.byte	0x04, 0x37
        /*0002*/ 	.short	(.L_301 - .L_300)
.L_300:
        /*0004*/ 	.word	0x00000082


	//----- nvinfo : EIATTR_KPARAM_INFO
	.align		4
.L_301:
        /*0008*/ 	.byte	0x04, 0x17
        /*000a*/ 	.short	(.L_303 - .L_302)
.L_302:
        /*000c*/ 	.word	0x00000000
        /*0010*/ 	.short	0x0005
        /*0012*/ 	.short	0x001c
        /*0014*/ 	.byte	0x00, 0xf0, 0x11, 0x00


	//----- nvinfo : EIATTR_KPARAM_INFO
	.align		4
.L_303:
        /*0018*/ 	.byte	0x04, 0x17
        /*001a*/ 	.short	(.L_305 - .L_304)
.L_304:
        /*001c*/ 	.word	0x00000000
        /*0020*/ 	.short	0x0004
        /*0022*/ 	.short	0x0018
        /*0024*/ 	.byte	0x00, 0xf0, 0x11, 0x00


	//----- nvinfo : EIATTR_KPARAM_INFO
	.align		4
.L_305:
        /*0028*/ 	.byte	0x04, 0x17
        /*002a*/ 	.short	(.L_307 - .L_306)
.L_306:
        /*002c*/ 	.word	0x00000000
        /*0030*/ 	.short	0x0003
        /*0032*/ 	.short	0x0014
        /*0034*/ 	.byte	0x00, 0xf0, 0x11, 0x00


	//----- nvinfo : EIATTR_KPARAM_INFO
	.align		4
.L_307:
        /*0038*/ 	.byte	0x04, 0x17
        /*003a*/ 	.short	(.L_309 - .L_308)
.L_308:
        /*003c*/ 	.word	0x00000000
        /*0040*/ 	.short	0x0002
        /*0042*/ 	.short	0x0010
        /*0044*/ 	.byte	0x00, 0xf0, 0x11, 0x00


	//----- nvinfo : EIATTR_KPARAM_INFO
	.align		4
.L_309:
        /*0048*/ 	.byte	0x04, 0x17
        /*004a*/ 	.short	(.L_311 - .L_310)
.L_310:
        /*004c*/ 	.word	0x00000000
        /*0050*/ 	.short	0x0001
        /*0052*/ 	.short	0x0008
        /*0054*/ 	.byte	0x00, 0xf5, 0x21, 0x00


	//----- nvinfo : EIATTR_KPARAM_INFO
	.align		4
.L_311:
        /*0058*/ 	.byte	0x04, 0x17
        /*005a*/ 	.short	(.L_313 - .L_312)
.L_312:
        /*005c*/ 	.word	0x00000000
        /*0060*/ 	.short	0x0000
        /*0062*/ 	.short	0x0000
        /*0064*/ 	.byte	0x00, 0xf5, 0x21, 0x00


	//----- nvinfo : EIATTR_SPARSE_MMA_MASK
	.align		4
.L_313:
        /*0068*/ 	.byte	0x03, 0x50
        /*006a*/ 	.short	0x0000


	//----- nvinfo : EIATTR_MAXREG_COUNT
	.align		4
        /*006c*/ 	.byte	0x03, 0x1b
        /*006e*/ 	.short	0x00ff


	//----- nvinfo : EIATTR_MERCURY_ISA_VERSION
	.align		4
        /*0070*/ 	.byte	0x03, 0x5f
        /*0072*/ 	.short	0x0101


	//----- nvinfo : EIATTR_VRC_CTA_INIT_COUNT
	.align		4
        /*0074*/ 	.byte	0x02, 0x4a
	.zero		1
	.zero		1


	//----- nvinfo : EIATTR_EXIT_INSTR_OFFSETS
	.align		4
        /*0078*/ 	.byte	0x04, 0x1c
        /*007a*/ 	.short	(.L_315 - .L_314)


	//   ....[0]....
.L_314:
        /*007c*/ 	.word	0x000000f0


	//   ....[1]....
        /*0080*/ 	.word	0x00000430


	//----- nvinfo : EIATTR_CRS_STACK_SIZE
	.align		4
.L_315:
        /*0084*/ 	.byte	0x04, 0x1e
        /*0086*/ 	.short	(.L_317 - .L_316)
.L_316:
        /*0088*/ 	.word	0x00000000


	//----- nvinfo : EIATTR_CBANK_PARAM_SIZE
	.align		4
.L_317:
        /*008c*/ 	.byte	0x03, 0x19
        /*008e*/ 	.short	0x0020


	//----- nvinfo : EIATTR_PARAM_CBANK
	.align		4
        /*0090*/ 	.byte	0x04, 0x0a
        /*0092*/ 	.short	(.L_319 - .L_318)
	.align		4
.L_318:
        /*0094*/ 	.word	index@(.nv.constant0._Z8contrastPhS_iiff)
        /*0098*/ 	.short	0x0380
        /*009a*/ 	.short	0x0020


	//----- nvinfo : EIATTR_SW_WAR
	.align		4
.L_319:
        /*009c*/ 	.byte	0x04, 0x36
        /*009e*/ 	.short	(.L_321 - .L_320)
.L_320:
        /*00a0*/ 	.word	0x00000008
.L_321:


//--------------------- .nv.info._Z8saturatePhS_iif --------------------------
	.section	.nv.info._Z8saturatePhS_iif,"",@"SHT_CUDA_INFO"
	.sectionflags	@""
	.align	4


	//----- nvinfo : EIATTR_CUDA_API_VERSION
	.align		4
        /*0000*/ 	.byte	0x04, 0x37
        /*0002*/ 	.short	(.L_323 - .L_322)
.L_322:
        /*0004*/ 	.word	0x00000082


	//----- nvinfo : EIATTR_KPARAM_INFO
	.align		4
.L_323:
        /*0008*/ 	.byte	0x04, 0x17
        /*000a*/ 	.short	(.L_325 - .L_324)
.L_324:
        /*000c*/ 	.word	0x00000000
        /*0010*/ 	.short	0x0004
        /*0012*/ 	.short	0x0018
        /*0014*/ 	.byte	0x00, 0xf0, 0x11, 0x00


	//----- nvinfo : EIATTR_KPARAM_INFO
	.align		4
.L_325:
        /*0018*/ 	.byte	0x04, 0x17
        /*001a*/ 	.short	(.L_327 - .L_326)
.L_326:
        /*001c*/ 	.word	0x00000000
        /*0020*/ 	.short	0x0003
        /*0022*/ 	.short	0x0014
        /*0024*/ 	.byte	0x00, 0xf0, 0x11, 0x00


	//----- nvinfo : EIATTR_KPARAM_INFO
	.align		4
.L_327:
        /*0028*/ 	.byte	0x04, 0x17
        /*002a*/ 	.short	(.L_329 - .L_328)
.L_328:
        /*002c*/ 	.word	0x00000000
        /*0030*/ 	.short	0x0002
        /*0032*/ 	.short	0x0010
        /*0034*/ 	.byte	0x00, 0xf0, 0x11, 0x00


	//----- nvinfo : EIATTR_KPARAM_INFO
	.align		4
.L_329:
        /*0038*/ 	.byte	0x04, 0x17
        /*003a*/ 	.short	(.L_331 - .L_330)
.L_330:
        /*003c*/ 	.word	0x00000000
        /*0040*/ 	.short	0x0001
        /*0042*/ 	.short	0x0008
        /*0044*/ 	.byte	0x00, 0xf5, 0x21, 0x00


	//----- nvinfo : EIATTR_KPARAM_INFO
	.align		4
.L_331:
        /*0048*/ 	.byte	0x04, 0x17
        /*004a*/ 	.short	(.L_333 - .L_332)
.L_332:
        /*004c*/ 	.word	0x00000000
        /*0050*/ 	.short	0x0000
        /*0052*/ 	.short	0x0000
        /*0054*/ 	.byte	0x00, 0xf5, 0x21, 0x00


	//----- nvinfo : EIATTR_SPARSE_MMA_MASK
	.align		4
.L_333:
        /*0058*/ 	.byte	0x03, 0x50
        /*005a*/ 	.short	0x0000


	//----- nvinfo : EIATTR_MAXREG_COUNT
	.align		4
        /*005c*/ 	.byte	0x03, 0x1b
        /*005e*/ 	.short	0x00ff


	//----- nvinfo : EIATTR_MERCURY_ISA_VERSION
	.align		4
        /*0060*/ 	.byte	0x03, 0x5f
        /*0062*/ 	.short	0x0101


	//----- nvinfo : EIATTR_VRC_CTA_INIT_COUNT
	.align		4
        /*0064*/ 	.byte	0x02, 0x4a
	.zero		1
	.zero		1


	//----- nvinfo : EIATTR_EXIT_INSTR_OFFSETS
	.align		4
        /*0068*/ 	.byte	0x04, 0x1c
        /*006a*/ 	.short	(.L_335 - .L_334)


	//   ....[0]....
.L_334:
        /*006c*/ 	.word	0x000000f0


	//   ....[1]....
        /*0070*/ 	.word	0x00000530


	//----- nvinfo : EIATTR_CRS_STACK_SIZE
	.align		4
.L_335:
        /*0074*/ 	.byte	0x04, 0x1e
        /*0076*/ 	.short	(.L_337 - .L_336)
.L_336:
        /*0078*/ 	.word	0x00000000


	//----- nvinfo : EIATTR_CBANK_PARAM_SIZE
	.align		4
.L_337:
        /*007c*/ 	.byte	0x03, 0x19
        /*007e*/ 	.short	0x001c


	//----- nvinfo : EIATTR_PARAM_CBANK
	.align		4
        /*0080*/ 	.byte	0x04, 0x0a
        /*0082*/ 	.short	(.L_339 - .L_338)
	.align		4
.L_338:
        /*0084*/ 	.word	index@(.nv.constant0._Z8saturatePhS_iif)
        /*0088*/ 	.short	0x0380
        /*008a*/ 	.short	0x001c


	//----- nvinfo : EIATTR_SW_WAR
	.align		4
.L_339:
        /*008c*/ 	.byte	0x04, 0x36
        /*008e*/ 	.short	(.L_341 - .L_340)
.L_340:
        /*0090*/ 	.word	0x00000008
.L_341:


//--------------------- .nv.info._Z9greyscalePhS_ii --------------------------
	.section	.nv.info._Z9greyscalePhS_ii,"",@"SHT_CUDA_INFO"
	.sectionflags	@""
	.align	4


	//----- nvinfo : EIATTR_CUDA_API_VERSION
	.align		4
        /*0000*/ 	.byte	0x04, 0x37
        /*0002*/ 	.short	(.L_343 - .L_342)
.L_342:
        /*0004*/ 	.word	0x00000082


	//----- nvinfo : EIATTR_KPARAM_INFO
	.align		4
.L_343:
        /*0008*/ 	.byte	0x04, 0x17
        /*000a*/ 	.short	(.L_345 - .L_344)
.L_344:
        /*000c*/ 	.word	0x00000000
        /*0010*/ 	.short	0x0003
        /*0012*/ 	.short	0x0014
        /*0014*/ 	.byte	0x00, 0xf0, 0x11, 0x00


	//----- nvinfo : EIATTR_KPARAM_INFO
	.align		4
.L_345:
        /*0018*/ 	.byte	0x04, 0x17
        /*001a*/ 	.short	(.L_347 - .L_346)
.L_346:
        /*001c*/ 	.word	0x00000000
        /*0020*/ 	.short	0x0002
        /*0022*/ 	.short	0x0010
        /*0024*/ 	.byte	0x00, 0xf0, 0x11, 0x00


	//----- nvinfo : EIATTR_KPARAM_INFO
	.align		4
.L_347:
        /*0028*/ 	.byte	0x04, 0x17
        /*002a*/ 	.short	(.L_349 - .L_348)
.L_348:
        /*002c*/ 	.word	0x00000000
        /*0030*/ 	.short	0x0001
        /*0032*/ 	.short	0x0008
        /*0034*/ 	.byte	0x00, 0xf5, 0x21, 0x00


	//----- nvinfo : EIATTR_KPARAM_INFO
	.align		4
.L_349:
        /*0038*/ 	.byte	0x04, 0x17
        /*003a*/ 	.short	(.L_351 - .L_350)
.L_350:
        /*003c*/ 	.word	0x00000000
        /*0040*/ 	.short	0x0000
        /*0042*/ 	.short	0x0000
        /*0044*/ 	.byte	0x00, 0xf5, 0x21, 0x00


	//----- nvinfo : EIATTR_SPARSE_MMA_MASK
	.align		4
.L_351:
        /*0048*/ 	.byte	0x03, 0x50
        /*004a*/ 	.short	0x0000


	//----- nvinfo : EIATTR_MAXREG_COUNT
	.align		4
        /*004c*/ 	.byte	0x03, 0x1b
        /*004e*/ 	.short	0x00ff


	//----- nvinfo : EIATTR_MERCURY_ISA_VERSION
	.align		4
        /*0050*/ 	.byte	0x03, 0x5f
        /*0052*/ 	.short	0x0101


	//----- nvinfo : EIATTR_VRC_CTA_INIT_COUNT
	.align		4
        /*0054*/ 	.byte	0x02, 0x4a
	.zero		1
	.zero		1


	//----- nvinfo : EIATTR_EXIT_INSTR_OFFSETS
	.align		4
        /*0058*/ 	.byte	0x04, 0x1c
        /*005a*/ 	.short	(.L_353 - .L_352)


	//   ....[0]....
.L_352:
        /*005c*/ 	.word	0x000000f0


	//   ....[1]....
        /*0060*/ 	.word	0x000002b0


	//----- nvinfo : EIATTR_CBANK_PARAM_SIZE
	.align		4
.L_353:
        /*0064*/ 	.byte	0x03, 0x19
        /*0066*/ 	.short	0x0018


	//----- nvinfo : EIATTR_PARAM_CBANK
	.align		4
        /*0068*/ 	.byte	0x04, 0x0a
        /*006a*/ 	.short	(.L_355 - .L_354)
	.align		4
.L_354:
        /*006c*/ 	.word	index@(.nv.constant0._Z9greyscalePhS_ii)
        /*0070*/ 	.short	0x0380
        /*0072*/ 	.short	0x0018


	//----- nvinfo : EIATTR_SW_WAR
	.align		4
.L_355:
        /*0074*/ 	.byte	0x04, 0x36
        /*0076*/ 	.short	(.L_357 - .L_356)
.L_356:
        /*0078*/ 	.word	0x00000008
.L_357:


//--------------------- .nv.info._Z8brightenPhS_iif --------------------------
	.section	.nv.info._Z8brightenPhS_iif,"",@"SHT_CUDA_INFO"
	.sectionflags	@""
	.align	4


	//----- nvinfo : EIATTR_CUDA_API_VERSION
	.align		4
        /*0000*/ 	.byte	0x04, 0x37
        /*0002*/ 	.short	(.L_359 - .L_358)
.L_358:
        /*0004*/ 	.word	0x00000082


	//----- nvinfo : EIATTR_KPARAM_INFO
	.align		4
.L_359:
        /*0008*/ 	.byte	0x04, 0x17
        /*000a*/ 	.short	(.L_361 - .L_360)
.L_360:
        /*000c*/ 	.word	0x00000000
        /*0010*/ 	.short	0x0004
        /*0012*/ 	.short	0x0018
        /*0014*/ 	.byte	0x00, 0xf0, 0x11, 0x00


	//----- nvinfo : EIATTR_KPARAM_INFO
	.align		4
.L_361:
        /*0018*/ 	.byte	0x04, 0x17
        /*001a*/ 	.short	(.L_363 - .L_362)
.L_362:
        /*001c*/ 	.word	0x00000000
        /*0020*/ 	.short	0x0003
        /*0022*/ 	.short	0x0014
        /*0024*/ 	.byte	0x00, 0xf0, 0x11, 0x00


	//----- nvinfo : EIATTR_KPARAM_INFO
	.align		4
.L_363:
        /*0028*/ 	.byte	0x04, 0x17
        /*002a*/ 	.short	(.L_365 - .L_364)
.L_364:
        /*002c*/ 	.word	0x00000000
        /*0030*/ 	.short	0x0002
        /*0032*/ 	.short	0x0010
        /*0034*/ 	.byte	0x00, 0xf0, 0x11, 0x00


	//----- nvinfo : EIATTR_KPARAM_INFO
	.align		4
.L_365:
        /*0038*/ 	.byte	0x04, 0x17
        /*003a*/ 	.short	(.L_367 - .L_366)
.L_366:
        /*003c*/ 	.word	0x00000000
        /*0040*/ 	.short	0x0001
        /*0042*/ 	.short	0x0008
        /*0044*/ 	.byte	0x00, 0xf5, 0x21, 0x00


	//----- nvinfo : EIATTR_KPARAM_INFO
	.align		4
.L_367:
        /*0048*/ 	.byte	0x04, 0x17
        /*004a*/ 	.short	(.L_369 - .L_368)
.L_368:
        /*004c*/ 	.word	0x00000000
        /*0050*/ 	.short	0x0000
        /*0052*/ 	.short	0x0000
        /*0054*/ 	.byte	0x00, 0xf5, 0x21, 0x00


	//----- nvinfo : EIATTR_SPARSE_MMA_MASK
	.align		4
.L_369:
        /*0058*/ 	.byte	0x03, 0x50
        /*005a*/ 	.short	0x0000


	//----- nvinfo : EIATTR_MAXREG_COUNT
	.align		4
        /*005c*/ 	.byte	0x03, 0x1b
        /*005e*/ 	.short	0x00ff


	//----- nvinfo : EIATTR_MERCURY_ISA_VERSION
	.align		4
        /*0060*/ 	.byte	0x03, 0x5f
        /*0062*/ 	.short	0x0101


	//----- nvinfo : EIATTR_VRC_CTA_INIT_COUNT
	.align		4
        /*0064*/ 	.byte	0x02, 0x4a
	.zero		1
	.zero		1


	//----- nvinfo : EIATTR_EXIT_INSTR_OFFSETS
	.align		4
        /*0068*/ 	.byte	0x04, 0x1c
        /*006a*/ 	.short	(.L_371 - .L_370)


	//   ....[0]....
.L_370:
        /*006c*/ 	.word	0x000000f0


	//   ....[1]....
        /*0070*/ 	.word	0x00000260


	//----- nvinfo : EIATTR_CRS_STACK_SIZE
	.align		4
.L_371:
        /*0074*/ 	.byte	0x04, 0x1e
        /*0076*/ 	.short	(.L_373 - .L_372)
.L_372:
        /*0078*/ 	.word	0x00000000


	//----- nvinfo : EIATTR_CBANK_PARAM_SIZE
	.align		4
.L_373:
        /*007c*/ 	.byte	0x03, 0x19
        /*007e*/ 	.short	0x001c


	//----- nvinfo : EIATTR_PARAM_CBANK
	.align		4
        /*0080*/ 	.byte	0x04, 0x0a
        /*0082*/ 	.short	(.L_375 - .L_374)
	.align		4
.L_374:
        /*0084*/ 	.word	index@(.nv.constant0._Z8brightenPhS_iif)
        /*0088*/ 	.short	0x0380
        /*008a*/ 	.short	0x001c


	//----- nvinfo : EIATTR_SW_WAR
	.align		4
.L_375:
        /*008c*/ 	.byte	0x04, 0x36
        /*008e*/ 	.short	(.L_377 - .L_376)
.L_376:
        /*0090*/ 	.word	0x00000008
.L_377:


//--------------------- .nv.info._Z7zeroOutPifi   --------------------------
	.section	.nv.info._Z7zeroOutPifi,"",@"SHT_CUDA_INFO"
	.sectionflags	@""
	.align	4


	//----- nvinfo : EIATTR_CUDA_API_VERSION
	.align		4
        /*0000*/ 	.byte	0x04, 0x37
        /*0002*/ 	.short	(.L_379 - .L_378)
.L_378:
        /*0004*/ 	.word	0x00000082


	//----- nvinfo : EIATTR_KPARAM_INFO
	.align		4
.L_379:
        /*0008*/ 	.byte	0x04, 0x17
        /*000a*/ 	.short	(.L_381 - .L_380)
.L_380:
        /*000c*/ 	.word	0x00000000
        /*0010*/ 	.short	0x0002
        /*0012*/ 	.short	0x000c
        /*0014*/ 	.byte	0x00, 0xf0, 0x11, 0x00


	//----- nvinfo : EIATTR_KPARAM_INFO
	.align		4
.L_381:
        /*0018*/ 	.byte	0x04, 0x17
        /*001a*/ 	.short	(.L_383 - .L_382)
.L_382:
        /*001c*/ 	.word	0x00000000
        /*0020*/ 	.short	0x0001
        /*0022*/ 	.short	0x0008
        /*0024*/ 	.byte	0x00, 0xf0, 0x11, 0x00


	//----- nvinfo : EIATTR_KPARAM_INFO
	.align		4
.L_383:
        /*0028*/ 	.byte	0x04, 0x17
        /*002a*/ 	.short	(.L_385 - .L_384)
.L_384:
        /*002c*/ 	.word	0x00000000
        /*0030*/ 	.short	0x0000
        /*0032*/ 	.short	0x0000
        /*0034*/ 	.byte	0x00, 0xf5, 0x21, 0x00


	//----- nvinfo : EIATTR_SPARSE_MMA_MASK
	.align		4
.L_385:
        /*0038*/ 	.byte	0x03, 0x50
        /*003a*/ 	.short	0x0000


	//----- nvinfo : EIATTR_MAXREG_COUNT
	.align		4
        /*003c*/ 	.byte	0x03, 0x1b
        /*003e*/ 	.short	0x00ff


	//----- nvinfo : EIATTR_MERCURY_ISA_VERSION
	.align		4
        /*0040*/ 	.byte	0x03, 0x5f
        /*0042*/ 	.short	0x0101


	//----- nvinfo : EIATTR_VRC_CTA_INIT_COUNT
	.align		4
        /*0044*/ 	.byte	0x02, 0x4a
	.zero		1
	.zero		1


	//----- nvinfo : EIATTR_EXIT_INSTR_OFFSETS
	.align		4
        /*0048*/ 	.byte	0x04, 0x1c
        /*004a*/ 	.short	(.L_387 - .L_386)


	//   ....[0]....
.L_386:
        /*004c*/ 	.word	0x00000070


	//   ....[1]....
        /*0050*/ 	.word	0x00000100


	//   ....[2]....
        /*0054*/ 	.word	0x00000120


	//----- nvinfo : EIATTR_CBANK_PARAM_SIZE
	.align		4
.L_387:
        /*0058*/ 	.byte	0x03, 0x19
        /*005a*/ 	.short	0x0010


	//----- nvinfo : EIATTR_PARAM_CBANK
	.align		4
        /*005c*/ 	.byte	0x04, 0x0a
        /*005e*/ 	.short	(.L_389 - .L_388)
	.align		4
.L_388:
        /*0060*/ 	.word	index@(.nv.constant0._Z7zeroOutPifi)
        /*0064*/ 	.short	0x0380
        /*0066*/ 	.short	0x0010


	//----- nvinfo : EIATTR_SW_WAR
	.align		4
.L_389:
        /*0068*/ 	.byte	0x04, 0x36
        /*006a*/ 	.short	(.L_391 - .L_390)
.L_390:
        /*006c*/ 	.word	0x00000008
.L_391:


//--------------------- .nv.info._Z9UNshufflePhPfii --------------------------
	.section	.nv.info._Z9UNshufflePhPfii,"",@"SHT_CUDA_INFO"
	.sectionflags	@""
	.align	4


	//----- nvinfo : EIATTR_CUDA_API_VERSION
	.align		4
        /*0000*/ 	.byte	0x04, 0x37
        /*0002*/ 	.short	(.L_393 - .L_392)
.L_392:
        /*0004*/ 	.word	0x00000082


	//----- nvinfo : EIATTR_KPARAM_INFO
	.align		4
.L_393:
        /*0008*/ 	.byte	0x04, 0x17
        /*000a*/ 	.short	(.L_395 - .L_394)
.L_394:
        /*000c*/ 	.word	0x00000000
        /*0010*/ 	.short	0x0003
        /*0012*/ 	.short	0x0014
        /*0014*/ 	.byte	0x00, 0xf0, 0x11, 0x00


	//----- nvinfo : EIATTR_KPARAM_INFO
	.align		4
.L_395:
        /*0018*/ 	.byte	0x04, 0x17
        /*001a*/ 	.short	(.L_397 - .L_396)
.L_396:
        /*001c*/ 	.word	0x00000000
        /*0020*/ 	.short	0x0002
        /*0022*/ 	.short	0x0010
        /*0024*/ 	.byte	0x00, 0xf0, 0x11, 0x00


	//----- nvinfo : EIATTR_KPARAM_INFO
	.align		4
.L_397:
        /*0028*/ 	.byte	0x04, 0x17
        /*002a*/ 	.short	(.L_399 - .L_398)
.L_398:
        /*002c*/ 	.word	0x00000000
        /*0030*/ 	.short	0x0001
        /*0032*/ 	.short	0x0008
        /*0034*/ 	.byte	0x00, 0xf5, 0x21, 0x00


	//----- nvinfo : EIATTR_KPARAM_INFO
	.align		4
.L_399:
        /*0038*/ 	.byte	0x04, 0x17
        /*003a*/ 	.short	(.L_401 - .L_400)
.L_400:
        /*003c*/ 	.word	0x00000000
        /*0040*/ 	.short	0x0000
        /*0042*/ 	.short	0x0000
        /*0044*/ 	.byte	0x00, 0xf5, 0x21, 0x00


	//----- nvinfo : EIATTR_SPARSE_MMA_MASK
	.align		4
.L_401:
        /*0048*/ 	.byte	0x03, 0x50
        /*004a*/ 	.short	0x0000


	//----- nvinfo : EIATTR_MAXREG_COUNT
	.align		4
        /*004c*/ 	.byte	0x03, 0x1b
        /*004e*/ 	.short	0x00ff


	//----- nvinfo : EIATTR_MERCURY_ISA_VERSION
	.align		4
        /*0050*/ 	.byte	0x03, 0x5f
        /*0052*/ 	.short	0x0101


	//----- nvinfo : EIATTR_VRC_CTA_INIT_COUNT
	.align		4
        /*0054*/ 	.byte	0x02, 0x4a
	.zero		1
	.zero		1


	//----- nvinfo : EIATTR_EXIT_INSTR_OFFSETS
	.align		4
        /*0058*/ 	.byte	0x04, 0x1c
        /*005a*/ 	.short	(.L_403 - .L_402)


	//   ....[0]....
.L_402:
        /*005c*/ 	.word	0x00000090


	//   ....[1]....
        /*0060*/ 	.word	0x00000220


	//----- nvinfo : EIATTR_CRS_STACK_SIZE
	.align		4
.L_403:
        /*0064*/ 	.byte	0x04, 0x1e
        /*0066*/ 	.short	(.L_405 - .L_404)
.L_404:
        /*0068*/ 	.word	0x00000000


	//----- nvinfo : EIATTR_CBANK_PARAM_SIZE
	.align		4
.L_405:
        /*006c*/ 	.byte	0x03, 0x19
        /*006e*/ 	.short	0x0018


	//----- nvinfo : EIATTR_PARAM_CBANK
	.align		4
        /*0070*/ 	.byte	0x04, 0x0a
        /*0072*/ 	.short	(.L_407 - .L_406)
	.align		4
.L_406:
        /*0074*/ 	.word	index@(.nv.constant0._Z9UNshufflePhPfii)
        /*0078*/ 	.short	0x0380
        /*007a*/ 	.short	0x0018


	//----- nvinfo : EIATTR_SW_WAR
	.align		4
.L_407:
        /*007c*/ 	.byte	0x04, 0x36
        /*007e*/ 	.short	(.L_409 - .L_408)
.L_408:
        /*0080*/ 	.word	0x00000008
.L_409:


//--------------------- .nv.info._Z7shufflePfPhii --------------------------
	.section	.nv.info._Z7shufflePfPhii,"",@"SHT_CUDA_INFO"
	.sectionflags	@""
	.align	4


	//----- nvinfo : EIATTR_CUDA_API_VERSION
	.align		4
        /*0000*/ 	.byte	0x04, 0x37
        /*0002*/ 	.short	(.L_411 - .L_410)
.L_410:
        /*0004*/ 	.word	0x00000082


	//----- nvinfo : EIATTR_KPARAM_INFO
	.align		4
.L_411:
        /*0008*/ 	.byte	0x04, 0x17
        /*000a*/ 	.short	(.L_413 - .L_412)
.L_412:
        /*000c*/ 	.word	0x00000000
        /*0010*/ 	.short	0x0003
        /*0012*/ 	.short	0x0014
        /*0014*/ 	.byte	0x00, 0xf0, 0x11, 0x00


	//----- nvinfo : EIATTR_KPARAM_INFO
	.align		4
.L_413:
        /*0018*/ 	.byte	0x04, 0x17
        /*001a*/ 	.short	(.L_415 - .L_414)
.L_414:
        /*001c*/ 	.word	0x00000000
        /*0020*/ 	.short	0x0002
        /*0022*/ 	.short	0x0010
        /*0024*/ 	.byte	0x00, 0xf0, 0x11, 0x00


	//----- nvinfo : EIATTR_KPARAM_INFO
	.align		4
.L_415:
        /*0028*/ 	.byte	0x04, 0x17
        /*002a*/ 	.short	(.L_417 - .L_416)
.L_416:
        /*002c*/ 	.word	0x00000000
        /*0030*/ 	.short	0x0001
        /*0032*/ 	.short	0x0008
        /*0034*/ 	.byte	0x00, 0xf5, 0x21, 0x00


	//----- nvinfo : EIATTR_KPARAM_INFO
	.align		4
.L_417:
        /*0038*/ 	.byte	0x04, 0x17
        /*003a*/ 	.short	(.L_419 - .L_418)
.L_418:
        /*003c*/ 	.word	0x00000000
        /*0040*/ 	.short	0x0000
        /*0042*/ 	.short	0x0000
        /*0044*/ 	.byte	0x00, 0xf5, 0x21, 0x00


	//----- nvinfo : EIATTR_SPARSE_MMA_MASK
	.align		4
.L_419:
        /*0048*/ 	.byte	0x03, 0x50
        /*004a*/ 	.short	0x0000


	//----- nvinfo : EIATTR_MAXREG_COUNT
	.align		4
        /*004c*/ 	.byte	0x03, 0x1b
        /*004e*/ 	.short	0x00ff


	//----- nvinfo : EIATTR_MERCURY_ISA_VERSION
	.align		4
        /*0050*/ 	.byte	0x03, 0x5f
        /*0052*/ 	.short	0x0101


	//----- nvinfo : EIATTR_VRC_CTA_INIT_COUNT
	.align		4
        /*0054*/ 	.byte	0x02, 0x4a
	.zero		1
	.zero		1


	//----- nvinfo : EIATTR_EXIT_INSTR_OFFSETS
	.align		4
        /*0058*/ 	.byte	0x04, 0x1c
        /*005a*/ 	.short	(.L_421 - .L_420)


	//   ....[0]....
.L_420:
        /*005c*/ 	.word	0x00000090


	//   ....[1]....
        /*0060*/ 	.word	0x000001a0


	//----- nvinfo : EIATTR_CBANK_PARAM_SIZE
	.align		4
.L_421:
        /*0064*/ 	.byte	0x03, 0x19
        /*0066*/ 	.short	0x0018


	//----- nvinfo : EIATTR_PARAM_CBANK
	.align		4
        /*0068*/ 	.byte	0x04, 0x0a
        /*006a*/ 	.short	(.L_423 - .L_422)
	.align		4
.L_422:
        /*006c*/ 	.word	index@(.nv.constant0._Z7shufflePfPhii)
        /*0070*/ 	.short	0x0380
        /*0072*/ 	.short	0x0018


	//----- nvinfo : EIATTR_SW_WAR
	.align		4
.L_423:
        /*0074*/ 	.byte	0x04, 0x36
        /*0076*/ 	.short	(.L_425 - .L_424)
.L_424:
        /*0078*/ 	.word	0x00000008
.L_425:


//--------------------- .nv.info._Z8quantizePfifi --------------------------
	.section	.nv.info._Z8quantizePfifi,"",@"SHT_CUDA_INFO"
	.sectionflags	@""
	.align	4


	//----- nvinfo : EIATTR_CUDA_API_VERSION
	.align		4
        /*0000*/ 	.byte	0x04, 0x37
        /*0002*/ 	.short	(.L_427 - .L_426)
.L_426:
        /*0004*/ 	.word	0x00000082


	//----- nvinfo : EIATTR_KPARAM_INFO
	.align		4
.L_427:
        /*0008*/ 	.byte	0x04, 0x17
        /*000a*/ 	.short	(.L_429 - .L_428)
.L_428:
        /*000c*/ 	.word	0x00000000
        /*0010*/ 	.short	0x0003
        /*0012*/ 	.short	0x0010
        /*0014*/ 	.byte	0x00, 0xf0, 0x11, 0x00


	//----- nvinfo : EIATTR_KPARAM_INFO
	.align		4
.L_429:
        /*0018*/ 	.byte	0x04, 0x17
        /*001a*/ 	.short	(.L_431 - .L_430)
.L_430:
        /*001c*/ 	.word	0x00000000
        /*0020*/ 	.short	0x0002
        /*0022*/ 	.short	0x000c
        /*0024*/ 	.byte	0x00, 0xf0, 0x11, 0x00


	//----- nvinfo : EIATTR_KPARAM_INFO
	.align		4
.L_431:
        /*0028*/ 	.byte	0x04, 0x17
        /*002a*/ 	.short	(.L_433 - .L_432)
.L_432:
        /*002c*/ 	.word	0x00000000
        /*0030*/ 	.short	0x0001
        /*0032*/ 	.short	0x0008
        /*0034*/ 	.byte	0x00, 0xf0, 0x11, 0x00


	//----- nvinfo : EIATTR_KPARAM_INFO
	.align		4
.L_433:
        /*0038*/ 	.byte	0x04, 0x17
        /*003a*/ 	.short	(.L_435 - .L_434)
.L_434:
        /*003c*/ 	.word	0x00000000
        /*0040*/ 	.short	0x0000
        /*0042*/ 	.short	0x0000
        /*0044*/ 	.byte	0x00, 0xf5, 0x21, 0x00


	//----- nvinfo : EIATTR_SPARSE_MMA_MASK
	.align		4
.L_435:
        /*0048*/ 	.byte	0x03, 0x50
        /*004a*/ 	.short	0x0000


	//----- nvinfo : EIATTR_MAXREG_COUNT
	.align		4
        /*004c*/ 	.byte	0x03, 0x1b
        /*004e*/ 	.short	0x00ff


	//----- nvinfo : EIATTR_MERCURY_ISA_VERSION
	.align		4
        /*0050*/ 	.byte	0x03, 0x5f
        /*0052*/ 	.short	0x0101


	//----- nvinfo : EIATTR_VRC_CTA_INIT_COUNT
	.align		4
        /*0054*/ 	.byte	0x02, 0x4a
	.zero		1
	.zero		1


	//----- nvinfo : EIATTR_EXIT_INSTR_OFFSETS
	.align		4
        /*0058*/ 	.byte	0x04, 0x1c
        /*005a*/ 	.short	(.L_437 - .L_436)


	//   ....[0]....
.L_436:
        /*005c*/ 	.word	0x00000070


	//   ....[1]....
        /*0060*/ 	.word	0x00000310


	//----- nvinfo : EIATTR_CRS_STACK_SIZE
	.align		4
.L_437:
        /*0064*/ 	.byte	0x04, 0x1e
        /*0066*/ 	.short	(.L_439 - .L_438)
.L_438:
        /*0068*/ 	.word	0x00000000


	//----- nvinfo : EIATTR_CBANK_PARAM_SIZE
	.align		4
.L_439:
        /*006c*/ 	.byte	0x03, 0x19
        /*006e*/ 	.short	0x0014


	//----- nvinfo : EIATTR_PARAM_CBANK
	.align		4
        /*0070*/ 	.byte	0x04, 0x0a
        /*0072*/ 	.short	(.L_441 - .L_440)
	.align		4
.L_440:
        /*0074*/ 	.word	index@(.nv.constant0._Z8quantizePfifi)
        /*0078*/ 	.short	0x0380
        /*007a*/ 	.short	0x0014


	//----- nvinfo : EIATTR_SW_WAR
	.align		4
.L_441:
        /*007c*/ 	.byte	0x04, 0x36
        /*007e*/ 	.short	(.L_443 - .L_442)
.L_442:
        /*0080*/ 	.word	0x00000008
.L_443:


//--------------------- .nv.info._Z7conv3x3PhS_iiPf --------------------------
	.section	.nv.info._Z7conv3x3PhS_iiPf,"",@"SHT_CUDA_INFO"
	.sectionflags	@""
	.align	4


	//----- nvinfo : EIATTR_CUDA_API_VERSION
	.align		4
        /*0000*/ 	.byte	0x04, 0x37
        /*0002*/ 	.short	(.L_445 - .L_444)
.L_444:
        /*0004*/ 	.word	0x00000082


	//----- nvinfo : EIATTR_KPARAM_INFO
	.align		4
.L_445:
        /*0008*/ 	.byte	0x04, 0x17
        /*000a*/ 	.short	(.L_447 - .L_446)
.L_446:
        /*000c*/ 	.word	0x00000000
        /*0010*/ 	.short	0x0004
        /*0012*/ 	.short	0x0018
        /*0014*/ 	.byte	0x00, 0xf5, 0x21, 0x00


	//----- nvinfo : EIATTR_KPARAM_INFO
	.align		4
.L_447:
        /*0018*/ 	.byte	0x04, 0x17
        /*001a*/ 	.short	(.L_449 - .L_448)
.L_448:
        /*001c*/ 	.word	0x00000000
        /*0020*/ 	.short	0x0003
        /*0022*/ 	.short	0x0014
        /*0024*/ 	.byte	0x00, 0xf0, 0x11, 0x00


	//----- nvinfo : EIATTR_KPARAM_INFO
	.align		4
.L_449:
        /*0028*/ 	.byte	0x04, 0x17
        /*002a*/ 	.short	(.L_451 - .L_450)
.L_450:
        /*002c*/ 	.word	0x00000000
        /*0030*/ 	.short	0x0002
        /*0032*/ 	.short	0x0010
        /*0034*/ 	.byte	0x00, 0xf0, 0x11, 0x00


	//----- nvinfo : EIATTR_KPARAM_INFO
	.align		4
.L_451:
        /*0038*/ 	.byte	0x04, 0x17
        /*003a*/ 	.short	(.L_453 - .L_452)
.L_452:
        /*003c*/ 	.word	0x00000000
        /*0040*/ 	.short	0x0001
        /*0042*/ 	.short	0x0008
        /*0044*/ 	.byte	0x00, 0xf5, 0x21, 0x00


	//----- nvinfo : EIATTR_KPARAM_INFO
	.align		4
.L_453:
        /*0048*/ 	.byte	0x04, 0x17
        /*004a*/ 	.short	(.L_455 - .L_454)
.L_454:
        /*004c*/ 	.word	0x00000000
        /*0050*/ 	.short	0x0000
        /*0052*/ 	.short	0x0000
        /*0054*/ 	.byte	0x00, 0xf5, 0x21, 0x00


	//----- nvinfo : EIATTR_SPARSE_MMA_MASK
	.align		4
.L_455:
        /*0058*/ 	.byte	0x03, 0x50
        /*005a*/ 	.short	0x0000


	//----- nvinfo : EIATTR_MAXREG_COUNT
	.align		4
        /*005c*/ 	.byte	0x03, 0x1b
        /*005e*/ 	.short	0x00ff


	//----- nvinfo : EIATTR_MERCURY_ISA_VERSION
	.align		4
        /*0060*/ 	.byte	0x03, 0x5f
        /*0062*/ 	.short	0x0101


	//----- nvinfo : EIATTR_VRC_CTA_INIT_COUNT
	.align		4
        /*0064*/ 	.byte	0x02, 0x4a
	.zero		1
	.zero		1


	//----- nvinfo : EIATTR_EXIT_INSTR_OFFSETS
	.align		4
        /*0068*/ 	.byte	0x04, 0x1c
        /*006a*/ 	.short	(.L_457 - .L_456)


	//   ....[0]....
.L_456:
        /*006c*/ 	.word	0x000000f0


	//   ....[1]....
        /*0070*/ 	.word	0x00000860


	//----- nvinfo : EIATTR_CRS_STACK_SIZE
	.align		4
.L_457:
        /*0074*/ 	.byte	0x04, 0x1e
        /*0076*/ 	.short	(.L_459 - .L_458)
.L_458:
        /*0078*/ 	.word	0x00000000


	//----- nvinfo : EIATTR_CBANK_PARAM_SIZE
	.align		4
.L_459:
        /*007c*/ 	.byte	0x03, 0x19
        /*007e*/ 	.short	0x0020


	//----- nvinfo : EIATTR_PARAM_CBANK
	.align		4
        /*0080*/ 	.byte	0x04, 0x0a
        /*0082*/ 	.short	(.L_461 - .L_460)
	.align		4
.L_460:
        /*0084*/ 	.word	index@(.nv.constant0._Z7conv3x3PhS_iiPf)
        /*0088*/ 	.short	0x0380
        /*008a*/ 	.short	0x0020


	//----- nvinfo : EIATTR_SW_WAR
	.align		4
.L_461:
        /*008c*/ 	.byte	0x04, 0x36
        /*008e*/ 	.short	(.L_463 - .L_462)
.L_462:
        /*0090*/ 	.word	0x00000008
.L_463:


//--------------------- .nv.info._Z8setToValPfii  --------------------------
	.section	.nv.info._Z8setToValPfii,"",@"SHT_CUDA_INFO"
	.sectionflags	@""
	.align	4


	//----- nvinfo : EIATTR_CUDA_API_VERSION
	.align		4
        /*0000*/ 	.byte	0x04, 0x37
        /*0002*/ 	.short	(.L_465 - .L_464)
.L_464:
        /*0004*/ 	.word	0x00000082


	//----- nvinfo : EIATTR_KPARAM_INFO
	.align		4
.L_465:
        /*0008*/ 	.byte	0x04, 0x17
        /*000a*/ 	.short	(.L_467 - .L_466)
.L_466:
        /*000c*/ 	.word	0x00000000
        /*0010*/ 	.short	0x0002
        /*0012*/ 	.short	0x000c
        /*0014*/ 	.byte	0x00, 0xf0, 0x11, 0x00


	//----- nvinfo : EIATTR_KPARAM_INFO
	.align		4
.L_467:
        /*0018*/ 	.byte	0x04, 0x17
        /*001a*/ 	.short	(.L_469 - .L_468)
.L_468:
        /*001c*/ 	.word	0x00000000
        /*0020*/ 	.short	0x0001
        /*0022*/ 	.short	0x0008
        /*0024*/ 	.byte	0x00, 0xf0, 0x11, 0x00


	//----- nvinfo : EIATTR_KPARAM_INFO
	.align		4
.L_469:
        /*0028*/ 	.byte	0x04, 0x17
        /*002a*/ 	.short	(.L_471 - .L_470)
.L_470:
        /*002c*/ 	.word	0x00000000
        /*0030*/ 	.short	0x0000
        /*0032*/ 	.short	0x0000
        /*0034*/ 	.byte	0x00, 0xf5, 0x21, 0x00


	//----- nvinfo : EIATTR_SPARSE_MMA_MASK
	.align		4
.L_471:
        /*0038*/ 	.byte	0x03, 0x50
        /*003a*/ 	.short	0x0000


	//----- nvinfo : EIATTR_MAXREG_COUNT
	.align		4
        /*003c*/ 	.byte	0x03, 0x1b
        /*003e*/ 	.short	0x00ff


	//----- nvinfo : EIATTR_MERCURY_ISA_VERSION
	.align		4
        /*0040*/ 	.byte	0x03, 0x5f
        /*0042*/ 	.short	0x0101


	//----- nvinfo : EIATTR_VRC_CTA_INIT_COUNT
	.align		4
        /*0044*/ 	.byte	0x02, 0x4a
	.zero		1
	.zero		1


	//----- nvinfo : EIATTR_EXIT_INSTR_OFFSETS
	.align		4
        /*0048*/ 	.byte	0x04, 0x1c
        /*004a*/ 	.short	(.L_473 - .L_472)


	//   ....[0]....
.L_472:
        /*004c*/ 	.word	0x00000070


	//   ....[1]....
        /*0050*/ 	.word	0x000000e0


	//----- nvinfo : EIATTR_CBANK_PARAM_SIZE
	.align		4
.L_473:
        /*0054*/ 	.byte	0x03, 0x19
        /*0056*/ 	.short	0x0010


	//----- nvinfo : EIATTR_PARAM_CBANK
	.align		4
        /*0058*/ 	.byte	0x04, 0x0a
        /*005a*/ 	.short	(.L_475 - .L_474)
	.align		4
.L_474:
        /*005c*/ 	.word	index@(.nv.constant0._Z8setToValPfii)
        /*0060*/ 	.short	0x0380
        /*0062*/ 	.short	0x0010


	//----- nvinfo : EIATTR_SW_WAR
	.align		4
.L_475:
        /*0064*/ 	.byte	0x04, 0x36
        /*0066*/ 	.short	(.L_477 - .L_476)
.L_476:
        /*0068*/ 	.word	0x00000008
.L_477:


//--------------------- .nv.info._Z8setToValPhii  --------------------------
	.section	.nv.info._Z8setToValPhii,"",@"SHT_CUDA_INFO"
	.sectionflags	@""
	.align	4


	//----- nvinfo : EIATTR_CUDA_API_VERSION
	.align		4
        /*0000*/ 	.byte	0x04, 0x37
        /*0002*/ 	.short	(.L_479 - .L_478)
.L_478:
        /*0004*/ 	.word	0x00000082


	//----- nvinfo : EIATTR_KPARAM_INFO
	.align		4
.L_479:
        /*0008*/ 	.byte	0x04, 0x17
        /*000a*/ 	.short	(.L_481 - .L_480)
.L_480:
        /*000c*/ 	.word	0x00000000
        /*0010*/ 	.short	0x0002
        /*0012*/ 	.short	0x000c
        /*0014*/ 	.byte	0x00, 0xf0, 0x11, 0x00


	//----- nvinfo : EIATTR_KPARAM_INFO
	.align		4
.L_481:
        /*0018*/ 	.byte	0x04, 0x17
        /*001a*/ 	.short	(.L_483 - .L_482)
.L_482:
        /*001c*/ 	.word	0x00000000
        /*0020*/ 	.short	0x0001
        /*0022*/ 	.short	0x0008
        /*0024*/ 	.byte	0x00, 0xf0, 0x11, 0x00


	//----- nvinfo : EIATTR_KPARAM_INFO
	.align		4
.L_483:
        /*0028*/ 	.byte	0x04, 0x17
        /*002a*/ 	.short	(.L_485 - .L_484)
.L_484:
        /*002c*/ 	.word	0x00000000
        /*0030*/ 	.short	0x0000
        /*0032*/ 	.short	0x0000
        /*0034*/ 	.byte	0x00, 0xf5, 0x21, 0x00


	//----- nvinfo : EIATTR_SPARSE_MMA_MASK
	.align		4
.L_485:
        /*0038*/ 	.byte	0x03, 0x50
        /*003a*/ 	.short	0x0000


	//----- nvinfo : EIATTR_MAXREG_COUNT
	.align		4
        /*003c*/ 	.byte	0x03, 0x1b
        /*003e*/ 	.short	0x00ff


	//----- nvinfo : EIATTR_MERCURY_ISA_VERSION
	.align		4
        /*0040*/ 	.byte	0x03, 0x5f
        /*0042*/ 	.short	0x0101


	//----- nvinfo : EIATTR_VRC_CTA_INIT_COUNT
	.align		4
        /*0044*/ 	.byte	0x02, 0x4a
	.zero		1
	.zero		1


	//----- nvinfo : EIATTR_EXIT_INSTR_OFFSETS
	.align		4
        /*0048*/ 	.byte	0x04, 0x1c
        /*004a*/ 	.short	(.L_487 - .L_486)


	//   ....[0]....
.L_486:
        /*004c*/ 	.word	0x00000070


	//   ....[1]....
        /*0050*/ 	.word	0x000000e0


	//----- nvinfo : EIATTR_CBANK_PARAM_SIZE
	.align		4
.L_487:
        /*0054*/ 	.byte	0x03, 0x19
        /*0056*/ 	.short	0x0010


	//----- nvinfo : EIATTR_PARAM_CBANK
	.align		4
        /*0058*/ 	.byte	0x04, 0x0a
        /*005a*/ 	.short	(.L_489 - .L_488)
	.align		4
.L_488:
        /*005c*/ 	.word	index@(.nv.constant0._Z8setToValPhii)
        /*0060*/ 	.short	0x0380
        /*0062*/ 	.short	0x0010


	//----- nvinfo : EIATTR_SW_WAR
	.align		4
.L_489:
        /*0064*/ 	.byte	0x04, 0x36
        /*0066*/ 	.short	(.L_491 - .L_490)
.L_490:
        /*0068*/ 	.word	0x00000008
.L_491:


//--------------------- .nv.callgraph             --------------------------
	.section	.nv.callgraph,"",@"SHT_CUDA_CALLGRAPH"
	.align	4
	.sectionentsize	8
	.align		4
        /*0000*/ 	.word	0x00000000
	.align		4
        /*0004*/ 	.word	0xffffffff
	.align		4
        /*0008*/ 	.word	0x00000000
	.align		4
        /*000c*/ 	.word	0xfffffffe
	.align		4
        /*0010*/ 	.word	0x00000000
	.align		4
        /*0014*/ 	.word	0xfffffffd
	.align		4
        /*0018*/ 	.word	0x00000000
	.align		4
        /*001c*/ 	.word	0xfffffffc


//--------------------- .text._Z9transposePfS_ii  --------------------------
	.section	.text._Z9transposePfS_ii,"ax",@progbits
	.align	128
        .global         _Z9transposePfS_ii
        .type           _Z9transposePfS_ii,@function
        .size           _Z9transposePfS_ii,(.L_x_72 - _Z9transposePfS_ii)
        .other          _Z9transposePfS_ii,@"STO_CUDA_ENTRY STV_DEFAULT"
_Z9transposePfS_ii:
.text._Z9transposePfS_ii:
[----:B------:R-:W-:Y:S01]  /*0000*/  LDC R1, c[0x0][0x37c] ;  /* 0x0000df00ff017b82 */ /* 0x000fe20000000800 */
[----:B------:R-:W0:Y:S01]  /*0010*/  S2R R8, SR_TID.Y ;  /* 0x0000000000087919 */ /* 0x000e220000002200 */
[----:B------:R-:W1:Y:S01]  /*0020*/  LDCU.64 UR6, c[0x0][0x390] ;  /* 0x00007200ff0677ac */ /* 0x000e620008000a00 */
[----:B------:R-:W0:Y:S01]  /*0030*/  S2R R9, SR_CTAID.Y ;  /* 0x0000000000097919 */ /* 0x000e220000002600 */
[----:B------:R-:W2:Y:S01]  /*0040*/  LDCU.64 UR4, c[0x0][0x358] ;  /* 0x00006b00ff0477ac */ /* 0x000ea20008000a00 */
[----:B------:R-:W3:Y:S01]  /*0050*/  S2R R7, SR_CTAID.X ;  /* 0x0000000000077919 */ /* 0x000ee20000002500 */
[----:B------:R-:W3:Y:S01]  /*0060*/  S2R R6, SR_TID.X ;  /* 0x0000000000067919 */ /* 0x000ee20000002100 */
[----:B0-----:R-:W-:-:S05]  /*0070*/  IMAD R5, R9, 0x10, R8 ;  /* 0x0000001009057824 */ /* 0x001fca00078e0208 */
[----:B-1----:R-:W-:Y:S01]  /*0080*/  ISETP.GE.U32.AND P0, PT, R5, UR7, PT ;  /* 0x0000000705007c0c */ /* 0x002fe2000bf06070 */
[----:B---3--:R-:W-:-:S05]  /*0090*/  IMAD R0, R7, 0x10, R6 ;  /* 0x0000001007007824 */ /* 0x008fca00078e0206 */
[----:B------:R-:W-:-:S13]  /*00a0*/  ISETP.GE.U32.OR P0, PT, R0, UR6, P0 ;  /* 0x0000000600007c0c */ /* 0x000fda0008706470 */
[----:B------:R-:W0:Y:S01]  /*00b0*/  @!P0 LDC.64 R2, c[0x0][0x388] ;  /* 0x0000e200ff028b82 */ /* 0x000e220000000a00 */
[----:B------:R-:W-:-:S04]  /*00c0*/  @!P0 IMAD R5, R5, UR6, R0 ;  /* 0x0000000605058c24 */ /* 0x000fc8000f8e0200 */
[----:B0-----:R-:W-:-:S06]  /*00d0*/  @!P0 IMAD.WIDE.U32 R2, R5, 0x4, R2 ;  /* 0x0000000405028825 */ /* 0x001fcc00078e0002 */
[----:B--2---:R-:W2:Y:S01]  /*00e0*/  @!P0 LDG.E R2, desc[UR4][R2.64] ;  /* 0x0000000402028981 */ /* 0x004ea2000c1e1900 */
[----:B------:R-:W-:Y:S01]  /*00f0*/  @!P0 MOV R0, 0x400 ;  /* 0x0000040000008802 */ /* 0x000fe20000000f00 */
[----:B------:R-:W-:Y:S01]  /*0100*/  IMAD R7, R7, 0x10, R8 ;  /* 0x0000001007077824 */ /* 0x000fe200078e0208 */
[----:B------:R-:W-:Y:S01]  /*0110*/  LEA R4, R9, R6, 0x4 ;  /* 0x0000000609047211 */ /* 0x000fe200078e20ff */
[----:B------:R-:W0:Y:S03]  /*0120*/  @!P0 S2R R5, SR_CgaCtaId ;  /* 0x0000000000058919 */ /* 0x000e260000008800 */
[----:B------:R-:W-:-:S04]  /*0130*/  ISETP.GE.U32.AND P1, PT, R4, UR7, PT ;  /* 0x0000000704007c0c */ /* 0x000fc8000bf26070 */
[----:B------:R-:W-:Y:S02]  /*0140*/  ISETP.GE.U32.OR P1, PT, R7, UR6, P1 ;  /* 0x0000000607007c0c */ /* 0x000fe40008f26470 */
[----:B0-----:R-:W-:-:S05]  /*0150*/  @!P0 LEA R0, R5, R0, 0x18 ;  /* 0x0000000005008211 */ /* 0x001fca00078ec0ff */
[----:B------:R-:W-:-:S05]  /*0160*/  @!P0 IMAD R0, R8, 0x44, R0 ;  /* 0x0000004408008824 */ /* 0x000fca00078e0200 */
[----:B------:R-:W-:-:S05]  /*0170*/  @!P0 LEA R5, R6, R0, 0x2 ;  /* 0x0000000006058211 */ /* 0x000fca00078e10ff */
[----:B--2---:R0:W-:Y:S01]  /*0180*/  @!P0 STS [R5], R2 ;  /* 0x0000000205008388 */ /* 0x0041e20000000800 */
[----:B------:R-:W-:Y:S06]  /*0190*/  BAR.SYNC.DEFER_BLOCKING 0x0 ;  /* 0x0000000000007b1d */ /* 0x000fec0000010000 */
[----:B------:R-:W-:Y:S05]  /*01a0*/  @P1 EXIT ;  /* 0x000000000000194d */ /* 0x000fea0003800000 */
[----:B------:R-:W1:Y:S01]  /*01b0*/  S2R R3, SR_CgaCtaId ;  /* 0x0000000000037919 */ /* 0x000e620000008800 */
[----:B------:R-:W-:Y:S01]  /*01c0*/  MOV R0, 0x400 ;  /* 0x0000040000007802 */ /* 0x000fe20000000f00 */
[----:B------:R-:W-:-:S03]  /*01d0*/  IMAD R7, R7, UR7, R4 ;  /* 0x0000000707077c24 */ /* 0x000fc6000f8e0204 */
[----:B-1----:R-:W-:-:S05]  /*01e0*/  LEA R3, R3, R0, 0x18 ;  /* 0x0000000003037211 */ /* 0x002fca00078ec0ff */
[----:B------:R-:W-:Y:S02]  /*01f0*/  IMAD R0, R6, 0x44, R3 ;  /* 0x0000004406007824 */ /* 0x000fe400078e0203 */
[----:B0-----:R-:W0:Y:S02]  /*0200*/  LDC.64 R2, c[0x0][0x380] ;  /* 0x0000e000ff027b82 */ /* 0x001e240000000a00 */
[----:B------:R-:W-:-:S05]  /*0210*/  IMAD R0, R8, 0x4, R0 ;  /* 0x0000000408007824 */ /* 0x000fca00078e0200 */
[----:B------:R-:W1:Y:S01]  /*0220*/  LDS R5, [R0] ;  /* 0x0000000000057984 */ /* 0x000e620000000800 */
[----:B0-----:R-:W-:-:S05]  /*0230*/  IMAD.WIDE.U32 R2, R7, 0x4, R2 ;  /* 0x0000000407027825 */ /* 0x001fca00078e0002 */
[----:B-1----:R-:W-:Y:S01]  /*0240*/  STG.E desc[UR4][R2.64], R5 ;  /* 0x0000000502007986 */ /* 0x002fe2000c101904 */
[----:B------:R-:W-:Y:S05]  /*0250*/  EXIT ;  /* 0x000000000000794d */ /* 0x000fea0003800000 */
.L_x_0:
[----:B------:R-:W-:-:S00]  /*0260*/  BRA `(.L_x_0) ;  /* 0xfffffffc00fc7947 */ /* 0x000fc0000383ffff */
[----:B------:R-:W-:-:S00]  /*0270*/  NOP ;  /* 0x0000000000007918 */ /* 0x000fc00000000000 */
        /* <DEDUP_REMOVED lines=8> */
.L_x_72:


//--------------------- .text._Z10intToFloatPfPiii --------------------------
	.section	.text._Z10intToFloatPfPiii,"ax",@progbits
	.align	128
        .global         _Z10intToFloatPfPiii
        .type           _Z10intToFloatPfPiii,@function
        .size           _Z10intToFloatPfPiii,(.L_x_73 - _Z10intToFloatPfPiii)
        .other          _Z10intToFloatPfPiii,@"STO_CUDA_ENTRY STV_DEFAULT"
_Z10intToFloatPfPiii:
.text._Z10intToFloatPfPiii:
[----:B------:R-:W-:Y:S01]  /*0000*/  LDC R1, c[0x0][0x37c] ;  /* 0x0000df00ff017b82 */ /* 0x000fe20000000800 */
[----:B------:R-:W0:Y:S01]  /*0010*/  S2R R7, SR_CTAID.X ;  /* 0x0000000000077919 */ /* 0x000e220000002500 */
[----:B------:R-:W1:Y:S01]  /*0020*/  LDCU.64 UR4, c[0x0][0x390] ;  /* 0x00007200ff0477ac */ /* 0x000e620008000a00 */
[----:B------:R-:W0:Y:S01]  /*0030*/  S2R R0, SR_TID.X ;  /* 0x0000000000007919 */ /* 0x000e220000002100 */
[----:B------:R-:W0:Y:S01]  /*0040*/  LDCU UR6, c[0x0][0x360] ;  /* 0x00006c00ff0677ac */ /* 0x000e220008000800 */
[----:B-1----:R-:W-:-:S04]  /*0050*/  UIMAD UR4, UR4, UR5, URZ ;  /* 0x00000005040472a4 */ /* 0x002fc8000f8e02ff */
[----:B------:R-:W-:Y:S01]  /*0060*/  USHF.L.U32 UR4, UR4, 0x2, URZ ;  /* 0x0000000204047899 */ /* 0x000fe200080006ff */
[----:B0-----:R-:W-:-:S05]  /*0070*/  IMAD R7, R7, UR6, R0 ;  /* 0x0000000607077c24 */ /* 0x001fca000f8e0200 */
[----:B------:R-:W-:-:S13]  /*0080*/  ISETP.GE.AND P0, PT, R7, UR4, PT ;  /* 0x0000000407007c0c */ /* 0x000fda000bf06270 */
[----:B------:R-:W-:Y:S05]  /*0090*/  @P0 EXIT ;  /* 0x000000000000094d */ /* 0x000fea0003800000 */
[----:B------:R-:W0:Y:S01]  /*00a0*/  LDC.64 R2, c[0x0][0x388] ;  /* 0x0000e200ff027b82 */ /* 0x000e220000000a00 */
[----:B------:R-:W1:Y:S07]  /*00b0*/  LDCU.64 UR4, c[0x0][0x358] ;  /* 0x00006b00ff0477ac */ /* 0x000e6e0008000a00 */
[----:B------:R-:W2:Y:S01]  /*00c0*/  LDC.64 R4, c[0x0][0x380] ;  /* 0x0000e000ff047b82 */ /* 0x000ea20000000a00 */
[----:B0-----:R-:W-:-:S06]  /*00d0*/  IMAD.WIDE R2, R7, 0x4, R2 ;  /* 0x0000000407027825 */ /* 0x001fcc00078e0202 */
[----:B-1----:R-:W3:Y:S01]  /*00e0*/  LDG.E R2, desc[UR4][R2.64] ;  /* 0x0000000402027981 */ /* 0x002ee2000c1e1900 */
[----:B--2---:R-:W-:Y:S01]  /*00f0*/  IMAD.WIDE R4, R7, 0x4, R4 ;  /* 0x0000000407047825 */ /* 0x004fe200078e0204 */
[----:B---3--:R-:W-:-:S05]  /*0100*/  I2FP.F32.S32 R7, R2 ;  /* 0x0000000200077245 */ /* 0x008fca0000201400 */
[----:B------:R-:W-:Y:S01]  /*0110*/  STG.E desc[UR4][R4.64], R7 ;  /* 0x0000000704007986 */ /* 0x000fe2000c101904 */
[----:B------:R-:W-:Y:S05]  /*0120*/  EXIT ;  /* 0x000000000000794d */ /* 0x000fea0003800000 */
.L_x_1:
        /* <DEDUP_REMOVED lines=13> */
.L_x_73:


//--------------------- .text._Z10roundArrayPiPfii --------------------------
	.section	.text._Z10roundArrayPiPfii,"ax",@progbits
	.align	128
        .global         _Z10roundArrayPiPfii
        .type           _Z10roundArrayPiPfii,@function
        .size           _Z10roundArrayPiPfii,(.L_x_74 - _Z10roundArrayPiPfii)
        .other          _Z10roundArrayPiPfii,@"STO_CUDA_ENTRY STV_DEFAULT"
_Z10roundArrayPiPfii:
.text._Z10roundArrayPiPfii:
        /* <DEDUP_REMOVED lines=16> */
[----:B---3--:R-:W0:Y:S02]  /*0100*/  F2F.F64.F32 R4, R2 ;  /* 0x0000000200047310 */ /* 0x008e240000201800 */
[----:B0-----:R-:W-:-:S10]  /*0110*/  DADD R4, R4, 0.5 ;  /* 0x3fe0000004047429 */ /* 0x001fd40000000000 */
[----:B------:R-:W0:Y:S02]  /*0120*/  F2I.F64.TRUNC R5, R4 ;  /* 0x0000000400057311 */ /* 0x000e24000030d100 */
[----:B0-----:R-:W-:Y:S01]  /*0130*/  STG.E desc[UR4][R6.64], R5 ;  /* 0x0000000506007986 */ /* 0x001fe2000c101904 */
[----:B------:R-:W-:Y:S05]  /*0140*/  EXIT ;  /* 0x000000000000794d */ /* 0x000fea0003800000 */
.L_x_2:
        /* <DEDUP_REMOVED lines=11> */
.L_x_74:


//--------------------- .text._Z7readOutPfS_iii   --------------------------
	.section	.text._Z7readOutPfS_iii,"ax",@progbits
	.align	128
        .global         _Z7readOutPfS_iii
        .type           _Z7readOutPfS_iii,@function
        .size           _Z7readOutPfS_iii,(.L_x_75 - _Z7readOutPfS_iii)
        .other          _Z7readOutPfS_iii,@"STO_CUDA_ENTRY STV_DEFAULT"
_Z7readOutPfS_iii:
.text._Z7readOutPfS_iii:
[----:B------:R-:W-:Y:S01]  /*0000*/  LDC R1, c[0x0][0x37c] ;  /* 0x0000df00ff017b82 */ /* 0x000fe20000000800 */
[----:B------:R-:W0:Y:S01]  /*0010*/  S2R R0, SR_CTAID.X ;  /* 0x0000000000007919 */ /* 0x000e220000002500 */
[----:B------:R-:W1:Y:S01]  /*0020*/  LDCU UR7, c[0x0][0x390] ;  /* 0x00007200ff0777ac */ /* 0x000e620008000800 */
[----:B------:R-:W0:Y:S01]  /*0030*/  S2R R3, SR_TID.X ;  /* 0x0000000000037919 */ /* 0x000e220000002100 */
[----:B------:R-:W0:Y:S01]  /*0040*/  LDCU UR5, c[0x0][0x360] ;  /* 0x00006c00ff0577ac */ /* 0x000e220008000800 */
[----:B------:R-:W2:Y:S01]  /*0050*/  S2R R2, SR_CTAID.Y ;  /* 0x0000000000027919 */ /* 0x000ea20000002600 */
[----:B------:R-:W2:Y:S01]  /*0060*/  LDCU UR6, c[0x0][0x364] ;  /* 0x00006c80ff0677ac */ /* 0x000ea20008000800 */
[----:B------:R-:W2:Y:S01]  /*0070*/  S2R R5, SR_TID.Y ;  /* 0x0000000000057919 */ /* 0x000ea20000002200 */
[----:B------:R-:W3:Y:S01]  /*0080*/  LDCU UR8, c[0x0][0x398] ;  /* 0x00007300ff0877ac */ /* 0x000ee20008000800 */
[----:B------:R-:W4:Y:S01]  /*0090*/  S2R R7, SR_TID.Z ;  /* 0x0000000000077919 */ /* 0x000f220000002300 */
[----:B-1----:R-:W-:-:S04]  /*00a0*/  USHF.R.S32.HI UR4, URZ, 0x1f, UR7 ;  /* 0x0000001fff047899 */ /* 0x002fc80008011407 */
[----:B------:R-:W-:-:S04]  /*00b0*/  ULEA.HI UR4, UR4, UR7, URZ, 0x2 ;  /* 0x0000000704047291 */ /* 0x000fc8000f8f10ff */
[----:B------:R-:W-:Y:S01]  /*00c0*/  USHF.R.S32.HI UR4, URZ, 0x2, UR4 ;  /* 0x00000002ff047899 */ /* 0x000fe20008011404 */
[----:B0-----:R-:W-:Y:S02]  /*00d0*/  IMAD R0, R0, UR5, R3 ;  /* 0x0000000500007c24 */ /* 0x001fe4000f8e0203 */
[----:B--2---:R-:W-:-:S03]  /*00e0*/  IMAD R2, R2, UR6, R5 ;  /* 0x0000000602027c24 */ /* 0x004fc6000f8e0205 */
[----:B----4-:R-:W-:-:S04]  /*00f0*/  IMAD R3, R7, UR4, R0 ;  /* 0x0000000407037c24 */ /* 0x010fc8000f8e0200 */
[----:B---3--:R-:W-:-:S05]  /*0100*/  IMAD R7, R2, UR8, R3 ;  /* 0x0000000802077c24 */ /* 0x008fca000f8e0203 */
[----:B------:R-:W-:-:S13]  /*0110*/  ISETP.GE.AND P0, PT, R7, UR7, PT ;  /* 0x0000000707007c0c */ /* 0x000fda000bf06270 */
[----:B------:R-:W-:Y:S05]  /*0120*/  @P0 EXIT ;  /* 0x000000000000094d */ /* 0x000fea0003800000 */
[----:B------:R-:W0:Y:S01]  /*0130*/  LDC.64 R2, c[0x0][0x388] ;  /* 0x0000e200ff027b82 */ /* 0x000e220000000a00 */
[----:B------:R-:W1:Y:S07]  /*0140*/  LDCU.64 UR4, c[0x0][0x358] ;  /* 0x00006b00ff0477ac */ /* 0x000e6e0008000a00 */
[----:B------:R-:W2:Y:S01]  /*0150*/  LDC.64 R4, c[0x0][0x380] ;  /* 0x0000e000ff047b82 */ /* 0x000ea20000000a00 */
[----:B0-----:R-:W-:-:S06]  /*0160*/  IMAD.WIDE R2, R7, 0x4, R2 ;  /* 0x0000000407027825 */ /* 0x001fcc00078e0202 */
[----:B-1----:R-:W3:Y:S01]  /*0170*/  LDG.E R3, desc[UR4][R2.64] ;  /* 0x0000000402037981 */ /* 0x002ee2000c1e1900 */
[----:B--2---:R-:W-:-:S05]  /*0180*/  IMAD.WIDE R4, R7, 0x4, R4 ;  /* 0x0000000407047825 */ /* 0x004fca00078e0204 */
[----:B---3--:R-:W-:Y:S01]  /*0190*/  STG.E desc[UR4][R4.64], R3 ;  /* 0x0000000304007986 */ /* 0x008fe2000c101904 */
[----:B------:R-:W-:Y:S05]  /*01a0*/  EXIT ;  /* 0x000000000000794d */ /* 0x000fea0003800000 */
.L_x_3:
        /* <DEDUP_REMOVED lines=13> */
.L_x_75:


//--------------------- .text._Z6unpackPfS_iii    --------------------------
	.section	.text._Z6unpackPfS_iii,"ax",@progbits
	.align	128
        .global         _Z6unpackPfS_iii
        .type           _Z6unpackPfS_iii,@function
        .size           _Z6unpackPfS_iii,(.L_x_76 - _Z6unpackPfS_iii)
        .other          _Z6unpackPfS_iii,@"STO_CUDA_ENTRY STV_DEFAULT"
_Z6unpackPfS_iii:
.text._Z6unpackPfS_iii:
        /* <DEDUP_REMOVED lines=14> */
[----:B--2---:R-:W-:-:S04]  /*00e0*/  IMAD R3, R2, UR6, R5 ;  /* 0x0000000602037c24 */ /* 0x004fc8000f8e0205 */
[----:B---3--:R-:W-:Y:S02]  /*00f0*/  IMAD R7, R3, UR7, R0 ;  /* 0x0000000703077c24 */ /* 0x008fe4000f8e0200 */
[----:B----4-:R-:W-:-:S04]  /*0100*/  IMAD R3, R4, UR4, RZ ;  /* 0x0000000404037c24 */ /* 0x010fc8000f8e02ff */
[----:B------:R-:W-:-:S05]  /*0110*/  IMAD.IADD R0, R7, 0x1, R3 ;  /* 0x0000000107007824 */ /* 0x000fca00078e0203 */
[----:B------:R-:W-:-:S13]  /*0120*/  ISETP.GE.AND P0, PT, R0, UR8, PT ;  /* 0x0000000800007c0c */ /* 0x000fda000bf06270 */
[----:B------:R-:W-:Y:S05]  /*0130*/  @P0 EXIT ;  /* 0x000000000000094d */ /* 0x000fea0003800000 */
[----:B------:R-:W0:Y:S01]  /*0140*/  LDC R2, c[0x0][0x394] ;  /* 0x0000e500ff027b82 */ /* 0x000e220000000800 */
[----:B------:R-:W1:Y:S01]  /*0150*/  LDCU.64 UR4, c[0x0][0x358] ;  /* 0x00006b00ff0477ac */ /* 0x000e620008000a00 */
[----:B0-----:R-:W-:-:S04]  /*0160*/  IABS R9, R2 ;  /* 0x0000000200097213 */ /* 0x001fc80000000000 */
[----:B------:R-:W0:Y:S08]  /*0170*/  I2F.RP R6, R9 ;  /* 0x0000000900067306 */ /* 0x000e300000209400 */
[----:B0-----:R-:W0:Y:S02]  /*0180*/  MUFU.RCP R6, R6 ;  /* 0x0000000600067308 */ /* 0x001e240000001000 */
[----:B0-----:R-:W-:-:S06]  /*0190*/  IADD3 R4, PT, PT, R6, 0xffffffe, RZ ;  /* 0x0ffffffe06047810 */ /* 0x001fcc0007ffe0ff */
[----:B------:R0:W2:Y:S02]  /*01a0*/  F2I.FTZ.U32.TRUNC.NTZ R5, R4 ;  /* 0x0000000400057305 */ /* 0x0000a4000021f000 */
[----:B0-----:R-:W-:Y:S02]  /*01b0*/  HFMA2 R4, -RZ, RZ, 0, 0 ;  /* 0x00000000ff047431 */ /* 0x001fe400000001ff */
[----:B--2---:R-:W-:-:S04]  /*01c0*/  IMAD.MOV R8, RZ, RZ, -R5 ;  /* 0x000000ffff087224 */ /* 0x004fc800078e0a05 */
[----:B------:R-:W-:Y:S01]  /*01d0*/  IMAD R11, R8, R9, RZ ;  /* 0x00000009080b7224 */ /* 0x000fe200078e02ff */
[----:B------:R-:W-:-:S03]  /*01e0*/  IABS R8, R7 ;  /* 0x0000000700087213 */ /* 0x000fc60000000000 */
[----:B------:R-:W-:Y:S01]  /*01f0*/  IMAD.HI.U32 R5, R5, R11, R4 ;  /* 0x0000000b05057227 */ /* 0x000fe200078e0004 */
[----:B------:R-:W-:-:S04]  /*0200*/  LOP3.LUT R4, R7, R2, RZ, 0x3c, !PT ;  /* 0x0000000207047212 */ /* 0x000fc800078e3cff */
[----:B------:R-:W-:Y:S01]  /*0210*/  ISETP.GE.AND P1, PT, R4, RZ, PT ;  /* 0x000000ff0400720c */ /* 0x000fe20003f26270 */
[----:B------:R-:W-:Y:S01]  /*0220*/  IMAD.HI.U32 R5, R5, R8, RZ ;  /* 0x0000000805057227 */ /* 0x000fe200078e00ff */
[----:B------:R-:W-:-:S03]  /*0230*/  LOP3.LUT R4, R7, 0x1, RZ, 0xc0, !PT ;  /* 0x0000000107047812 */ /* 0x000fc600078ec0ff */
[----:B------:R-:W-:-:S04]  /*0240*/  IMAD.MOV R6, RZ, RZ, -R5 ;  /* 0x000000ffff067224 */ /* 0x000fc800078e0a05 */
[----:B------:R-:W-:-:S05]  /*0250*/  IMAD R6, R9, R6, R8 ;  /* 0x0000000609067224 */ /* 0x000fca00078e0208 */
[----:B------:R-:W-:-:S13]  /*0260*/  ISETP.GT.U32.AND P2, PT, R9, R6, PT ;  /* 0x000000060900720c */ /* 0x000fda0003f44070 */
[-C--:B------:R-:W-:Y:S01]  /*0270*/  @!P2 IADD3 R6, PT, PT, R6, -R9.reuse, RZ ;  /* 0x800000090606a210 */ /* 0x080fe20007ffe0ff */
[----:B------:R-:W-:Y:S01]  /*0280*/  @!P2 VIADD R5, R5, 0x1 ;  /* 0x000000010505a836 */ /* 0x000fe20000000000 */
[----:B------:R-:W-:Y:S02]  /*0290*/  ISETP.NE.AND P2, PT, R2, RZ, PT ;  /* 0x000000ff0200720c */ /* 0x000fe40003f45270 */
[----:B------:R-:W-:-:S13]  /*02a0*/  ISETP.GE.U32.AND P0, PT, R6, R9, PT ;  /* 0x000000090600720c */ /* 0x000fda0003f06070 */
[----:B------:R-:W-:Y:S02]  /*02b0*/  @P0 IADD3 R5, PT, PT, R5, 0x1, RZ ;  /* 0x0000000105050810 */ /* 0x000fe40007ffe0ff */
[----:B------:R-:W-:-:S03]  /*02c0*/  ISETP.NE.U32.AND P0, PT, R4, 0x1, PT ;  /* 0x000000010400780c */ /* 0x000fc60003f05070 */
[----:B------:R-:W-:-:S05]  /*02d0*/  IMAD.MOV.U32 R8, RZ, RZ, R5 ;  /* 0x000000ffff087224 */ /* 0x000fca00078e0005 */
[----:B------:R-:W-:Y:S02]  /*02e0*/  @!P1 IADD3 R8, PT, PT, -R8, RZ, RZ ;  /* 0x000000ff08089210 */ /* 0x000fe40007ffe1ff */
[----:B------:R-:W-:-:S05]  /*02f0*/  @!P2 LOP3.LUT R8, RZ, R2, RZ, 0x33, !PT ;  /* 0x00000002ff08a212 */ /* 0x000fca00078e33ff */
[----:B------:R-:W-:-:S04]  /*0300*/  IMAD.MOV R4, RZ, RZ, -R8 ;  /* 0x000000ffff047224 */ /* 0x000fc800078e0a08 */
[----:B------:R-:W-:Y:S01]  /*0310*/  IMAD R7, R2, R4, R7 ;  /* 0x0000000402077224 */ /* 0x000fe200078e0207 */
[----:B-1----:R-:W-:Y:S06]  /*0320*/  @!P0 BRA `(.L_x_4) ;  /* 0x0000000000288947 */ /* 0x002fec0003800000 */
[----:B------:R-:W0:Y:S01]  /*0330*/  LDC.64 R4, c[0x0][0x380] ;  /* 0x0000e000ff047b82 */ /* 0x000e220000000a00 */
[----:B------:R-:W-:Y:S01]  /*0340*/  IMAD R2, R8, R2, R3 ;  /* 0x0000000208027224 */ /* 0x000fe200078e0203 */
[----:B------:R-:W-:-:S04]  /*0350*/  LEA.HI R3, R7, R7, RZ, 0x1 ;  /* 0x0000000707037211 */ /* 0x000fc800078f08ff */
[----:B------:R-:W-:-:S05]  /*0360*/  LEA.HI.SX32 R3, R3, R2, 0x1f ;  /* 0x0000000203037211 */ /* 0x000fca00078ffaff */
[----:B0-----:R-:W-:Y:S02]  /*0370*/  IMAD.WIDE R2, R3, 0x4, R4 ;  /* 0x0000000403027825 */ /* 0x001fe400078e0204 */
[----:B------:R-:W0:Y:S04]  /*0380*/  LDC.64 R4, c[0x0][0x388] ;  /* 0x0000e200ff047b82 */ /* 0x000e280000000a00 */
[----:B------:R-:W2:Y:S01]  /*0390*/  LDG.E R3, desc[UR4][R2.64] ;  /* 0x0000000402037981 */ /* 0x000ea2000c1e1900 */
[----:B0-----:R-:W-:-:S05]  /*03a0*/  IMAD.WIDE R4, R0, 0x4, R4 ;  /* 0x0000000400047825 */ /* 0x001fca00078e0204 */
[----:B--2---:R-:W-:Y:S01]  /*03b0*/  STG.E desc[UR4][R4.64], R3 ;  /* 0x0000000304007986 */ /* 0x004fe2000c101904 */
[----:B------:R-:W-:Y:S05]  /*03c0*/  EXIT ;  /* 0x000000000000794d */ /* 0x000fea0003800000 */
.L_x_4:
[----:B------:R-:W0:Y:S01]  /*03d0*/  LDC.64 R4, c[0x0][0x380] ;  /* 0x0000e000ff047b82 */ /* 0x000e220000000a00 */
[----:B------:R-:W-:-:S04]  /*03e0*/  LEA.HI R6, R2, R2, RZ, 0x1 ;  /* 0x0000000202067211 */ /* 0x000fc800078f08ff */
[----:B------:R-:W-:-:S05]  /*03f0*/  LEA.HI.SX32 R3, R6, R3, 0x1f ;  /* 0x0000000306037211 */ /* 0x000fca00078ffaff */
        /* <DEDUP_REMOVED lines=9> */
.L_x_5:
        /* <DEDUP_REMOVED lines=15> */
.L_x_76:


//--------------------- .text._Z4packPfS_iii      --------------------------
	.section	.text._Z4packPfS_iii,"ax",@progbits
	.align	128
        .global         _Z4packPfS_iii
        .type           _Z4packPfS_iii,@function
        .size           _Z4packPfS_iii,(.L_x_77 - _Z4packPfS_iii)
        .other          _Z4packPfS_iii,@"STO_CUDA_ENTRY STV_DEFAULT"
_Z4packPfS_iii:
.text._Z4packPfS_iii:
        /* <DEDUP_REMOVED lines=20> */
[----:B------:R-:W0:Y:S01]  /*0140*/  LDC.64 R4, c[0x0][0x380] ;  /* 0x0000e000ff047b82 */ /* 0x000e220000000a00 */
[----:B------:R-:W-:Y:S01]  /*0150*/  LOP3.LUT R3, R6, 0x1, RZ, 0xc0, !PT ;  /* 0x0000000106037812 */ /* 0x000fe200078ec0ff */
[----:B------:R-:W1:Y:S03]  /*0160*/  LDCU.64 UR4, c[0x0][0x358] ;  /* 0x00006b00ff0477ac */ /* 0x000e660008000a00 */
[----:B------:R-:W-:-:S03]  /*0170*/  ISETP.NE.U32.AND P0, PT, R3, 0x1, PT ;  /* 0x000000010300780c */ /* 0x000fc60003f05070 */
[----:B------:R-:W2:Y:S10]  /*0180*/  LDC R3, c[0x0][0x394] ;  /* 0x0000e500ff037b82 */ /* 0x000eb40000000800 */
[----:B0-----:R-:W-:-:S06]  /*0190*/  @P0 IMAD.WIDE R4, R2, 0x4, R4 ;  /* 0x0000000402040825 */ /* 0x001fcc00078e0204 */
[----:B-1----:R0:W3:Y:S01]  /*01a0*/  @P0 LDG.E R4, desc[UR4][R4.64] ;  /* 0x0000000404040981 */ /* 0x0020e2000c1e1900 */
[----:B--2---:R-:W-:-:S04]  /*01b0*/  IABS R10, R3 ;  /* 0x00000003000a7213 */ /* 0x004fc80000000000 */
[----:B------:R-:W1:Y:S01]  /*01c0*/  I2F.RP R7, R10 ;  /* 0x0000000a00077306 */ /* 0x000e620000209400 */
[----:B0-----:R-:W-:-:S07]  /*01d0*/  IABS R5, R6 ;  /* 0x0000000600057213 */ /* 0x001fce0000000000 */
[----:B-1----:R-:W0:Y:S02]  /*01e0*/  MUFU.RCP R7, R7 ;  /* 0x0000000700077308 */ /* 0x002e240000001000 */
[----:B0-----:R-:W-:-:S06]  /*01f0*/  IADD3 R8, PT, PT, R7, 0xffffffe, RZ ;  /* 0x0ffffffe07087810 */ /* 0x001fcc0007ffe0ff */
[----:B------:R0:W1:Y:S02]  /*0200*/  F2I.FTZ.U32.TRUNC.NTZ R9, R8 ;  /* 0x0000000800097305 */ /* 0x000064000021f000 */
[----:B0-----:R-:W-:Y:S02]  /*0210*/  HFMA2 R8, -RZ, RZ, 0, 0 ;  /* 0x00000000ff087431 */ /* 0x001fe400000001ff */
[----:B-1----:R-:W-:-:S04]  /*0220*/  IMAD.MOV R11, RZ, RZ, -R9 ;  /* 0x000000ffff0b7224 */ /* 0x002fc800078e0a09 */
[----:B------:R-:W-:-:S04]  /*0230*/  IMAD R11, R11, R10, RZ ;  /* 0x0000000a0b0b7224 */ /* 0x000fc800078e02ff */
[----:B------:R-:W-:-:S06]  /*0240*/  IMAD.HI.U32 R9, R9, R11, R8 ;  /* 0x0000000b09097227 */ /* 0x000fcc00078e0008 */
[----:B------:R-:W-:-:S04]  /*0250*/  IMAD.HI.U32 R9, R9, R5, RZ ;  /* 0x0000000509097227 */ /* 0x000fc800078e00ff */
[----:B------:R-:W-:-:S04]  /*0260*/  IMAD.MOV R7, RZ, RZ, -R9 ;  /* 0x000000ffff077224 */ /* 0x000fc800078e0a09 */
[----:B------:R-:W-:-:S05]  /*0270*/  IMAD R5, R10, R7, R5 ;  /* 0x000000070a057224 */ /* 0x000fca00078e0205 */
[----:B------:R-:W-:-:S13]  /*0280*/  ISETP.GT.U32.AND P3, PT, R10, R5, PT ;  /* 0x000000050a00720c */ /* 0x000fda0003f64070 */
[-C--:B------:R-:W-:Y:S01]  /*0290*/  @!P3 IADD3 R5, PT, PT, R5, -R10.reuse, RZ ;  /* 0x8000000a0505b210 */ /* 0x080fe20007ffe0ff */
[----:B------:R-:W-:Y:S01]  /*02a0*/  @!P3 VIADD R9, R9, 0x1 ;  /* 0x000000010909b836 */ /* 0x000fe20000000000 */
[----:B------:R-:W-:Y:S02]  /*02b0*/  ISETP.NE.AND P3, PT, R3, RZ, PT ;  /* 0x000000ff0300720c */ /* 0x000fe40003f65270 */
[----:B------:R-:W-:Y:S02]  /*02c0*/  ISETP.GE.U32.AND P1, PT, R5, R10, PT ;  /* 0x0000000a0500720c */ /* 0x000fe40003f26070 */
[----:B------:R-:W-:-:S04]  /*02d0*/  LOP3.LUT R5, R6, R3, RZ, 0x3c, !PT ;  /* 0x0000000306057212 */ /* 0x000fc800078e3cff */
[----:B------:R-:W-:-:S07]  /*02e0*/  ISETP.GE.AND P2, PT, R5, RZ, PT ;  /* 0x000000ff0500720c */ /* 0x000fce0003f46270 */
[----:B------:R-:W-:-:S05]  /*02f0*/  @P1 IADD3 R9, PT, PT, R9, 0x1, RZ ;  /* 0x0000000109091810 */ /* 0x000fca0007ffe0ff */
[----:B------:R-:W-:Y:S02]  /*0300*/  IMAD.MOV.U32 R10, RZ, RZ, R9 ;  /* 0x000000ffff0a7224 */ /* 0x000fe400078e0009 */
[----:B------:R-:W0:Y:S03]  /*0310*/  LDC.64 R8, c[0x0][0x388] ;  /* 0x0000e200ff087b82 */ /* 0x000e260000000a00 */
[----:B------:R-:W-:Y:S02]  /*0320*/  @!P2 IADD3 R10, PT, PT, -R10, RZ, RZ ;  /* 0x000000ff0a0aa210 */ /* 0x000fe40007ffe1ff */
[----:B------:R-:W-:-:S05]  /*0330*/  @!P3 LOP3.LUT R10, RZ, R3, RZ, 0x33, !PT ;  /* 0x00000003ff0ab212 */ /* 0x000fca00078e33ff */
[----:B------:R-:W-:-:S04]  /*0340*/  IMAD.MOV R5, RZ, RZ, -R10 ;  /* 0x000000ffff057224 */ /* 0x000fc800078e0a0a */
[----:B------:R-:W-:Y:S02]  /*0350*/  IMAD R11, R3, R5, R6 ;  /* 0x00000005030b7224 */ /* 0x000fe400078e0206 */
[----:B------:R-:W-:-:S03]  /*0360*/  @P0 IMAD R5, R10, R3, R0 ;  /* 0x000000030a050224 */ /* 0x000fc600078e0200 */
[----:B------:R-:W-:-:S04]  /*0370*/  @P0 LEA.HI R6, R11, R11, RZ, 0x1 ;  /* 0x0000000b0b060211 */ /* 0x000fc800078f08ff */
[----:B------:R-:W-:-:S05]  /*0380*/  @P0 LEA.HI.SX32 R5, R6, R5, 0x1f ;  /* 0x0000000506050211 */ /* 0x000fca00078ffaff */
[----:B0-----:R-:W-:-:S05]  /*0390*/  @P0 IMAD.WIDE R6, R5, 0x4, R8 ;  /* 0x0000000405060825 */ /* 0x001fca00078e0208 */
[----:B---3--:R0:W-:Y:S01]  /*03a0*/  @P0 STG.E desc[UR4][R6.64], R4 ;  /* 0x0000000406000986 */ /* 0x0081e2000c101904 */
[----:B------:R-:W-:Y:S05]  /*03b0*/  @P0 EXIT ;  /* 0x000000000000094d */ /* 0x000fea0003800000 */
[----:B0-----:R-:W0:Y:S08]  /*03c0*/  LDC.64 R4, c[0x0][0x380] ;  /* 0x0000e000ff047b82 */ /* 0x001e300000000a00 */
[----:B------:R-:W1:Y:S01]  /*03d0*/  LDC.64 R6, c[0x0][0x388] ;  /* 0x0000e200ff067b82 */ /* 0x000e620000000a00 */
[----:B0-----:R-:W-:-:S06]  /*03e0*/  IMAD.WIDE R4, R2, 0x4, R4 ;  /* 0x0000000402047825 */ /* 0x001fcc00078e0204 */
[----:B------:R-:W2:Y:S01]  /*03f0*/  LDG.E R5, desc[UR4][R4.64] ;  /* 0x0000000404057981 */ /* 0x000ea2000c1e1900 */
[----:B------:R-:W-:-:S04]  /*0400*/  LEA.HI R9, R3, R3, RZ, 0x1 ;  /* 0x0000000303097211 */ /* 0x000fc800078f08ff */
[----:B------:R-:W-:-:S05]  /*0410*/  LEA.HI.SX32 R0, R9, R0, 0x1f ;  /* 0x0000000009007211 */ /* 0x000fca00078ffaff */
[----:B------:R-:W-:Y:S01]  /*0420*/  IMAD R0, R10, R3, R0 ;  /* 0x000000030a007224 */ /* 0x000fe200078e0200 */
[----:B------:R-:W-:-:S04]  /*0430*/  LEA.HI R3, R11, R11, RZ, 0x1 ;  /* 0x0000000b0b037211 */ /* 0x000fc800078f08ff */
[----:B------:R-:W-:-:S05]  /*0440*/  LEA.HI.SX32 R3, R3, R0, 0x1f ;  /* 0x0000000003037211 */ /* 0x000fca00078ffaff */
[----:B-1----:R-:W-:-:S05]  /*0450*/  IMAD.WIDE R2, R3, 0x4, R6 ;  /* 0x0000000403027825 */ /* 0x002fca00078e0206 */
[----:B--2---:R-:W-:Y:S01]  /*0460*/  STG.E desc[UR4][R2.64], R5 ;  /* 0x0000000502007986 */ /* 0x004fe2000c101904 */
[----:B------:R-:W-:Y:S05]  /*0470*/  EXIT ;  /* 0x000000000000794d */ /* 0x000fea0003800000 */
.L_x_6:
        /* <DEDUP_REMOVED lines=16> */
.L_x_77:


//--------------------- .text._Z5scalePfiiifii    --------------------------
	.section	.text._Z5scalePfiiifii,"ax",@progbits
	.align	128
        .global         _Z5scalePfiiifii
        .type           _Z5scalePfiiifii,@function
        .size           _Z5scalePfiiifii,(.L_x_70 - _Z5scalePfiiifii)
        .other          _Z5scalePfiiifii,@"STO_CUDA_ENTRY STV_DEFAULT"
_Z5scalePfiiifii:
.text._Z5scalePfiiifii:
[----:B------:R-:W-:Y:S01]  /*0000*/  LDC R1, c[0x0][0x37c] ;  /* 0x0000df00ff017b82 */ /* 0x000fe20000000800 */
[----:B------:R-:W0:Y:S01]  /*0010*/  S2R R2, SR_CTAID.Y ;  /* 0x0000000000027919 */ /* 0x000e220000002600 */
[----:B------:R-:W1:Y:S01]  /*0020*/  LDCU UR4, c[0x0][0x360] ;  /* 0x00006c00ff0477ac */ /* 0x000e620008000800 */
[----:B------:R-:W0:Y:S01]  /*0030*/  S2R R5, SR_TID.Y ;  /* 0x0000000000057919 */ /* 0x000e220000002200 */
[----:B------:R-:W0:Y:S01]  /*0040*/  LDCU UR5, c[0x0][0x364] ;  /* 0x00006c80ff0577ac */ /* 0x000e220008000800 */
[----:B------:R-:W1:Y:S01]  /*0050*/  S2R R0, SR_CTAID.X ;  /* 0x0000000000007919 */ /* 0x000e620000002500 */
[----:B------:R-:W2:Y:S01]  /*0060*/  LDCU.64 UR6, c[0x0][0x398] ;  /* 0x00007300ff0677ac */ /* 0x000ea20008000a00 */
[----:B------:R-:W1:Y:S01]  /*0070*/  S2R R3, SR_TID.X ;  /* 0x0000000000037919 */ /* 0x000e620000002100 */
[----:B0-----:R-:W-:-:S05]  /*0080*/  IMAD R2, R2, UR5, R5 ;  /* 0x0000000502027c24 */ /* 0x001fca000f8e0205 */
[----:B--2---:R-:W-:Y:S01]  /*0090*/  ISETP.GE.AND P0, PT, R2, UR7, PT ;  /* 0x0000000702007c0c */ /* 0x004fe2000bf06270 */
[----:B-1----:R-:W-:-:S05]  /*00a0*/  IMAD R0, R0, UR4, R3 ;  /* 0x0000000400007c24 */ /* 0x002fca000f8e0203 */
[----:B------:R-:W-:-:S13]  /*00b0*/  ISETP.GE.OR P0, PT, R0, UR6, P0 ;  /* 0x0000000600007c0c */ /* 0x000fda0008706670 */
[----:B------:R-:W-:Y:S05]  /*00c0*/  @P0 EXIT ;  /* 0x000000000000094d */ /* 0x000fea0003800000 */
[----:B------:R-:W0:Y:S01]  /*00d0*/  LDCU UR5, c[0x0][0x388] ;  /* 0x00007100ff0577ac */ /* 0x000e220008000800 */
[----:B------:R-:W1:Y:S01]  /*00e0*/  S2R R3, SR_TID.Z ;  /* 0x0000000000037919 */ /* 0x000e620000002300 */
[----:B------:R-:W2:Y:S01]  /*00f0*/  LDCU UR6, c[0x0][0x390] ;  /* 0x00007200ff0677ac */ /* 0x000ea20008000800 */
[----:B0-----:R-:W-:-:S04]  /*0100*/  USHF.R.S32.HI UR4, URZ, 0x1f, UR5 ;  /* 0x0000001fff047899 */ /* 0x001fc80008011405 */
[----:B------:R-:W-:-:S04]  /*0110*/  ULEA.HI UR4, UR4, UR5, URZ, 0x2 ;  /* 0x0000000504047291 */ /* 0x000fc8000f8f10ff */
[----:B------:R-:W-:-:S06]  /*0120*/  USHF.R.S32.HI UR4, URZ, 0x2, UR4 ;  /* 0x00000002ff047899 */ /* 0x000fcc0008011404 */
[----:B-1----:R-:W-:-:S04]  /*0130*/  IMAD R3, R3, UR4, R0 ;  /* 0x0000000403037c24 */ /* 0x002fc8000f8e0200 */
[----:B--2---:R-:W-:-:S05]  /*0140*/  IMAD R7, R2, UR6, R3 ;  /* 0x0000000602077c24 */ /* 0x004fca000f8e0203 */
[----:B------:R-:W-:-:S13]  /*0150*/  ISETP.GE.U32.AND P0, PT, R7, UR5, PT ;  /* 0x0000000507007c0c */ /* 0x000fda000bf06070 */
[----:B------:R-:W-:Y:S05]  /*0160*/  @P0 EXIT ;  /* 0x000000000000094d */ /* 0x000fea0003800000 */
[----:B------:R-:W-:Y:S01]  /*0170*/  LOP3.LUT R0, R7, 0x1, RZ, 0xc0, !PT ;  /* 0x0000000107007812 */ /* 0x000fe200078ec0ff */
[----:B------:R-:W0:Y:S03]  /*0180*/  LDCU.64 UR4, c[0x0][0x358] ;  /* 0x00006b00ff0477ac */ /* 0x000e260008000a00 */
[----:B------:R-:W-:-:S13]  /*0190*/  ISETP.NE.U32.AND P0, PT, R0, 0x1, PT ;  /* 0x000000010000780c */ /* 0x000fda0003f05070 */
[----:B------:R-:W-:Y:S05]  /*01a0*/  @P0 BRA `(.L_x_7) ;  /* 0x00000000001c0947 */ /* 0x000fea0003800000 */
[----:B------:R-:W1:Y:S01]  /*01b0*/  LDC.64 R2, c[0x0][0x380] ;  /* 0x0000e000ff027b82 */ /* 0x000e620000000a00 */
[----:B------:R-:W2:Y:S01]  /*01c0*/  LDCU UR6, c[0x0][0x394] ;  /* 0x00007280ff0677ac */ /* 0x000ea20008000800 */
[----:B-1----:R-:W-:-:S05]  /*01d0*/  IMAD.WIDE R2, R7, 0x4, R2 ;  /* 0x0000000407027825 */ /* 0x002fca00078e0202 */
[----:B0-----:R-:W2:Y:S02]  /*01e0*/  LDG.E R0, desc[UR4][R2.64] ;  /* 0x0000000402007981 */ /* 0x001ea4000c1e1900 */
[----:B--2---:R-:W-:-:S05]  /*01f0*/  FMUL R5, R0, UR6 ;  /* 0x0000000600057c20 */ /* 0x004fca0008400000 */
[----:B------:R-:W-:Y:S01]  /*0200*/  STG.E desc[UR4][R2.64], R5 ;  /* 0x0000000502007986 */ /* 0x000fe2000c101904 */
[----:B------:R-:W-:Y:S05]  /*0210*/  EXIT ;  /* 0x000000000000794d */ /* 0x000fea0003800000 */
.L_x_7:
[----:B------:R-:W1:Y:S02]  /*0220*/  LDC.64 R4, c[0x0][0x380] ;  /* 0x0000e000ff047b82 */ /* 0x000e640000000a00 */
[----:B-1----:R-:W-:-:S06]  /*0230*/  IMAD.WIDE R4, R7, 0x4, R4 ;  /* 0x0000000407047825 */ /* 0x002fcc00078e0204 */
[----:B------:R-:W1:Y:S01]  /*0240*/  LDC R7, c[0x0][0x394] ;  /* 0x0000e500ff077b82 */ /* 0x000e620000000800 */
[----:B0-----:R-:W2:Y:S01]  /*0250*/  LDG.E R8, desc[UR4][R4.64] ;  /* 0x0000000404087981 */ /* 0x001ea2000c1e1900 */
[----:B------:R-:W-:Y:S01]  /*0260*/  BSSY.RECONVERGENT B0, `(.L_x_8) ;  /* 0x000000c000007945 */ /* 0x000fe20003800200 */
[----:B-1----:R-:W0:Y:S02]  /*0270*/  MUFU.RCP R0, R7 ;  /* 0x0000000700007308 */ /* 0x002e240000001000 */
[----:B0-----:R-:W-:-:S04]  /*0280*/  FFMA R3, R0, -R7, 1 ;  /* 0x3f80000000037423 */ /* 0x001fc80000000807 */
[----:B------:R-:W-:Y:S02]  /*0290*/  FFMA R0, R0, R3, R0 ;  /* 0x0000000300007223 */ /* 0x000fe40000000000 */
[----:B--2---:R-:W0:Y:S02]  /*02a0*/  FCHK P0, R8, R7 ;  /* 0x0000000708007302 */ /* 0x004e240000000000 */
[----:B------:R-:W-:-:S04]  /*02b0*/  FFMA R3, R0, R8, RZ ;  /* 0x0000000800037223 */ /* 0x000fc800000000ff */
[----:B------:R-:W-:-:S04]  /*02c0*/  FFMA R2, R3, -R7, R8 ;  /* 0x8000000703027223 */ /* 0x000fc80000000008 */
[----:B------:R-:W-:Y:S01]  /*02d0*/  FFMA R3, R0, R2, R3 ;  /* 0x0000000200037223 */ /* 0x000fe20000000003 */
[----:B0-----:R-:W-:Y:S06]  /*02e0*/  @!P0 BRA `(.L_x_9) ;  /* 0x00000000000c8947 */ /* 0x001fec0003800000 */
[----:B------:R-:W-:-:S07]  /*02f0*/  MOV R2, 0x310 ;  /* 0x0000031000027802 */ /* 0x000fce0000000f00 */
[----:B------:R-:W-:Y:S05]  /*0300*/  CALL.REL.NOINC `($__internal_0_$__cuda_sm3x_div_rn_noftz_f32_slowpath) ;  /* 0x0000000000107944 */ /* 0x000fea0003c00000 */
[----:B------:R-:W-:-:S07]  /*0310*/  IMAD.MOV.U32 R3, RZ, RZ, R0 ;  /* 0x000000ffff037224 */ /* 0x000fce00078e0000 */
.L_x_9:
[----:B------:R-:W-:Y:S05]  /*0320*/  BSYNC.RECONVERGENT B0 ;  /* 0x0000000000007941 */ /* 0x000fea0003800200 */
.L_x_8:
[----:B------:R-:W-:Y:S01]  /*0330*/  STG.E desc[UR4][R4.64], R3 ;  /* 0x0000000304007986 */ /* 0x000fe2000c101904 */
[----:B------:R-:W-:Y:S05]  /*0340*/  EXIT ;  /* 0x000000000000794d */ /* 0x000fea0003800000 */
        .weak           $__internal_0_$__cuda_sm3x_div_rn_noftz_f32_slowpath
        .type           $__internal_0_$__cuda_sm3x_div_rn_noftz_f32_slowpath,@function
        .size           $__internal_0_$__cuda_sm3x_div_rn_noftz_f32_slowpath,(.L_x_70 - $__internal_0_$__cuda_sm3x_div_rn_noftz_f32_slowpath)
$__internal_0_$__cuda_sm3x_div_rn_noftz_f32_slowpath:
[----:B------:R-:W0:Y:S01]  /*0350*/  LDC R3, c[0x0][0x394] ;  /* 0x0000e500ff037b82 */ /* 0x000e220000000800 */
[----:B------:R-:W-:Y:S01]  /*0360*/  SHF.R.U32.HI R0, RZ, 0x17, R8 ;  /* 0x00000017ff007819 */ /* 0x000fe20000011608 */
[----:B------:R-:W1:Y:S01]  /*0370*/  LDCU UR6, c[0x0][0x394] ;  /* 0x00007280ff0677ac */ /* 0x000e620008000800 */
[----:B------:R-:W-:Y:S01]  /*0380*/  BSSY.RECONVERGENT B1, `(.L_x_10) ;  /* 0x0000064000017945 */ /* 0x000fe20003800200 */
[----:B-1----:R-:W-:Y:S01]  /*0390*/  IMAD.U32 R9, RZ, RZ, UR6 ;  /* 0x00000006ff097e24 */ /* 0x002fe2000f8e00ff */
[----:B0-----:R-:W-:-:S04]  /*03a0*/  SHF.R.U32.HI R6, RZ, 0x17, R3 ;  /* 0x00000017ff067819 */ /* 0x001fc80000011603 */
[----:B------:R-:W-:Y:S02]  /*03b0*/  LOP3.LUT R7, R6, 0xff, RZ, 0xc0, !PT ;  /* 0x000000ff06077812 */ /* 0x000fe400078ec0ff */
[----:B------:R-:W-:-:S03]  /*03c0*/  LOP3.LUT R6, R0, 0xff, RZ, 0xc0, !PT ;  /* 0x000000ff00067812 */ /* 0x000fc600078ec0ff */
[----:B------:R-:W-:Y:S02]  /*03d0*/  VIADD R12, R7, 0xffffffff ;  /* 0xffffffff070c7836 */ /* 0x000fe40000000000 */
[----:B------:R-:W-:-:S03]  /*03e0*/  VIADD R11, R6, 0xffffffff ;  /* 0xffffffff060b7836 */ /* 0x000fc60000000000 */
[----:B------:R-:W-:-:S04]  /*03f0*/  ISETP.GT.U32.AND P0, PT, R12, 0xfd, PT ;  /* 0x000000fd0c00780c */ /* 0x000fc80003f04070 */
[----:B------:R-:W-:-:S13]  /*0400*/  ISETP.GT.U32.OR P0, PT, R11, 0xfd, P0 ;  /* 0x000000fd0b00780c */ /* 0x000fda0000704470 */
[----:B------:R-:W-:Y:S01]  /*0410*/  @!P0 IMAD.MOV.U32 R10, RZ, RZ, RZ ;  /* 0x000000ffff0a8224 */ /* 0x000fe200078e00ff */
[----:B------:R-:W-:Y:S06]  /*0420*/  @!P0 BRA `(.L_x_11) ;  /* 0x0000000000608947 */ /* 0x000fec0003800000 */
[----:B------:R-:W-:Y:S01]  /*0430*/  FSETP.GTU.FTZ.AND P1, PT, |R3|, +INF , PT ;  /* 0x7f8000000300780b */ /* 0x000fe20003f3c200 */
[----:B------:R-:W-:Y:S01]  /*0440*/  IMAD.MOV.U32 R0, RZ, RZ, R8 ;  /* 0x000000ffff007224 */ /* 0x000fe200078e0008 */
[----:B------:R-:W-:-:S04]  /*0450*/  FSETP.GTU.FTZ.AND P0, PT, |R8|, +INF , PT ;  /* 0x7f8000000800780b */ /* 0x000fc80003f1c200 */
[----:B------:R-:W-:-:S13]  /*0460*/  PLOP3.LUT P0, PT, P0, P1, PT, 0xf8, 0x8f ;  /* 0x00000000008f781c */ /* 0x000fda0000703f70 */
[----:B------:R-:W-:Y:S05]  /*0470*/  @P0 BRA `(.L_x_12) ;  /* 0x00000004004c0947 */ /* 0x000fea0003800000 */
[----:B------:R-:W-:-:S13]  /*0480*/  LOP3.LUT P0, RZ, R9, 0x7fffffff, R8, 0xc8, !PT ;  /* 0x7fffffff09ff7812 */ /* 0x000fda000780c808 */
[----:B------:R-:W-:Y:S05]  /*0490*/  @!P0 BRA `(.L_x_13) ;  /* 0x00000004003c8947 */ /* 0x000fea0003800000 */
[C---:B------:R-:W-:Y:S02]  /*04a0*/  FSETP.NEU.FTZ.AND P2, PT, |R0|.reuse, +INF , PT ;  /* 0x7f8000000000780b */ /* 0x040fe40003f5d200 */
[----:B------:R-:W-:Y:S02]  /*04b0*/  FSETP.NEU.FTZ.AND P1, PT, |R3|, +INF , PT ;  /* 0x7f8000000300780b */ /* 0x000fe40003f3d200 */
[----:B------:R-:W-:-:S11]  /*04c0*/  FSETP.NEU.FTZ.AND P0, PT, |R0|, +INF , PT ;  /* 0x7f8000000000780b */ /* 0x000fd60003f1d200 */
[----:B------:R-:W-:Y:S05]  /*04d0*/  @!P1 BRA !P2, `(.L_x_13) ;  /* 0x00000004002c9947 */ /* 0x000fea0005000000 */
[----:B------:R-:W-:-:S04]  /*04e0*/  LOP3.LUT P2, RZ, R8, 0x7fffffff, RZ, 0xc0, !PT ;  /* 0x7fffffff08ff7812 */ /* 0x000fc8000784c0ff */
[----:B------:R-:W-:-:S13]  /*04f0*/  PLOP3.LUT P1, PT, P1, P2, PT, 0x2f, 0xf2 ;  /* 0x0000000000f2781c */ /* 0x000fda0000f24577 */
[----:B------:R-:W-:Y:S05]  /*0500*/  @P1 BRA `(.L_x_14) ;  /* 0x0000000400181947 */ /* 0x000fea0003800000 */
[----:B------:R-:W-:-:S04]  /*0510*/  LOP3.LUT P1, RZ, R9, 0x7fffffff, RZ, 0xc0, !PT ;  /* 0x7fffffff09ff7812 */ /* 0x000fc8000782c0ff */
[----:B------:R-:W-:-:S13]  /*0520*/  PLOP3.LUT P0, PT, P0, P1, PT, 0x2f, 0xf2 ;  /* 0x0000000000f2781c */ /* 0x000fda0000702577 */
[----:B------:R-:W-:Y:S05]  /*0530*/  @P0 BRA `(.L_x_15) ;  /* 0x0000000400000947 */ /* 0x000fea0003800000 */
[----:B------:R-:W-:Y:S02]  /*0540*/  ISETP.GE.AND P0, PT, R11, RZ, PT ;  /* 0x000000ff0b00720c */ /* 0x000fe40003f06270 */
[----:B------:R-:W-:-:S11]  /*0550*/  ISETP.GE.AND P1, PT, R12, RZ, PT ;  /* 0x000000ff0c00720c */ /* 0x000fd60003f26270 */
[----:B------:R-:W-:Y:S02]  /*0560*/  @P0 IMAD.MOV.U32 R10, RZ, RZ, RZ ;  /* 0x000000ffff0a0224 */ /* 0x000fe400078e00ff */
[----:B------:R-:W-:Y:S01]  /*0570*/  @!P0 FFMA R8, R0, 1.84467440737095516160e+19, RZ ;  /* 0x5f80000000088823 */ /* 0x000fe200000000ff */
[----:B------:R-:W-:Y:S02]  /*0580*/  @!P0 IMAD.MOV.U32 R10, RZ, RZ, -0x40 ;  /* 0xffffffc0ff0a8424 */ /* 0x000fe400078e00ff */
[----:B------:R-:W-:Y:S02]  /*0590*/  @!P1 FFMA R9, R3, 1.84467440737095516160e+19, RZ ;  /* 0x5f80000003099823 */ /* 0x000fe400000000ff */
[----:B------:R-:W-:-:S07]  /*05a0*/  @!P1 VIADD R10, R10, 0x40 ;  /* 0x000000400a0a9836 */ /* 0x000fce0000000000 */
.L_x_11:
[----:B------:R-:W-:Y:S01]  /*05b0*/  LEA R0, R7, 0xc0800000, 0x17 ;  /* 0xc080000007007811 */ /* 0x000fe200078eb8ff */
[----:B------:R-:W-:Y:S01]  /*05c0*/  VIADD R6, R6, 0xffffff81 ;  /* 0xffffff8106067836 */ /* 0x000fe20000000000 */
[----:B------:R-:W-:Y:S03]  /*05d0*/  BSSY.RECONVERGENT B2, `(.L_x_16) ;  /* 0x0000035000027945 */ /* 0x000fe60003800200 */
[----:B------:R-:W-:Y:S01]  /*05e0*/  IMAD.IADD R9, R9, 0x1, -R0 ;  /* 0x0000000109097824 */ /* 0x000fe200078e0a00 */
[C---:B------:R-:W-:Y:S01]  /*05f0*/  IADD3 R7, PT, PT, R6.reuse, 0x7f, -R7 ;  /* 0x0000007f06077810 */ /* 0x040fe20007ffe807 */
[----:B------:R-:W-:Y:S02]  /*0600*/  IMAD R0, R6, -0x800000, R8 ;  /* 0xff80000006007824 */ /* 0x000fe400078e0208 */
[----:B------:R-:W0:Y:S01]  /*0610*/  MUFU.RCP R3, R9 ;  /* 0x0000000900037308 */ /* 0x000e220000001000 */
[----:B------:R-:W-:Y:S01]  /*0620*/  FADD.FTZ R11, -R9, -RZ ;  /* 0x800000ff090b7221 */ /* 0x000fe20000010100 */
[----:B------:R-:W-:-:S03]  /*0630*/  IMAD.IADD R7, R7, 0x1, R10 ;  /* 0x0000000107077824 */ /* 0x000fc600078e020a */
[----:B0-----:R-:W-:-:S04]  /*0640*/  FFMA R12, R3, R11, 1 ;  /* 0x3f800000030c7423 */ /* 0x001fc8000000000b */
[----:B------:R-:W-:-:S04]  /*0650*/  FFMA R12, R3, R12, R3 ;  /* 0x0000000c030c7223 */ /* 0x000fc80000000003 */
[----:B------:R-:W-:-:S04]  /*0660*/  FFMA R3, R0, R12, RZ ;  /* 0x0000000c00037223 */ /* 0x000fc800000000ff */
[----:B------:R-:W-:-:S04]  /*0670*/  FFMA R8, R11, R3, R0 ;  /* 0x000000030b087223 */ /* 0x000fc80000000000 */
[----:B------:R-:W-:-:S04]  /*0680*/  FFMA R13, R12, R8, R3 ;  /* 0x000000080c0d7223 */ /* 0x000fc80000000003 */
[----:B------:R-:W-:-:S04]  /*0690*/  FFMA R8, R11, R13, R0 ;  /* 0x0000000d0b087223 */ /* 0x000fc80000000000 */
[----:B------:R-:W-:-:S05]  /*06a0*/  FFMA R0, R12, R8, R13 ;  /* 0x000000080c007223 */ /* 0x000fca000000000d */
[----:B------:R-:W-:-:S04]  /*06b0*/  SHF.R.U32.HI R3, RZ, 0x17, R0 ;  /* 0x00000017ff037819 */ /* 0x000fc80000011600 */
[----:B------:R-:W-:-:S05]  /*06c0*/  LOP3.LUT R3, R3, 0xff, RZ, 0xc0, !PT ;  /* 0x000000ff03037812 */ /* 0x000fca00078ec0ff */
[----:B------:R-:W-:-:S04]  /*06d0*/  IMAD.IADD R9, R3, 0x1, R7 ;  /* 0x0000000103097824 */ /* 0x000fc800078e0207 */
[----:B------:R-:W-:-:S05]  /*06e0*/  VIADD R3, R9, 0xffffffff ;  /* 0xffffffff09037836 */ /* 0x000fca0000000000 */
[----:B------:R-:W-:-:S13]  /*06f0*/  ISETP.GE.U32.AND P0, PT, R3, 0xfe, PT ;  /* 0x000000fe0300780c */ /* 0x000fda0003f06070 */
[----:B------:R-:W-:Y:S05]  /*0700*/  @!P0 BRA `(.L_x_17) ;  /* 0x0000000000808947 */ /* 0x000fea0003800000 */
[----:B------:R-:W-:-:S13]  /*0710*/  ISETP.GT.AND P0, PT, R9, 0xfe, PT ;  /* 0x000000fe0900780c */ /* 0x000fda0003f04270 */
[----:B------:R-:W-:Y:S05]  /*0720*/  @P0 BRA `(.L_x_18) ;  /* 0x00000000006c0947 */ /* 0x000fea0003800000 */
[----:B------:R-:W-:-:S13]  /*0730*/  ISETP.GE.AND P0, PT, R9, 0x1, PT ;  /* 0x000000010900780c */ /* 0x000fda0003f06270 */
[----:B------:R-:W-:Y:S05]  /*0740*/  @P0 BRA `(.L_x_19) ;  /* 0x0000000000740947 */ /* 0x000fea0003800000 */
[----:B------:R-:W-:Y:S02]  /*0750*/  ISETP.GE.AND P0, PT, R9, -0x18, PT ;  /* 0xffffffe80900780c */ /* 0x000fe40003f06270 */
[----:B------:R-:W-:-:S11]  /*0760*/  LOP3.LUT R0, R0, 0x80000000, RZ, 0xc0, !PT ;  /* 0x8000000000007812 */ /* 0x000fd600078ec0ff */
[----:B------:R-:W-:Y:S05]  /*0770*/  @!P0 BRA `(.L_x_19) ;  /* 0x0000000000688947 */ /* 0x000fea0003800000 */
[CCC-:B------:R-:W-:Y:S01]  /*0780*/  FFMA.RZ R3, R12.reuse, R8.reuse, R13.reuse ;  /* 0x000000080c037223 */ /* 0x1c0fe2000000c00d */
[CCC-:B------:R-:W-:Y:S01]  /*0790*/  FFMA.RM R6, R12.reuse, R8.reuse, R13.reuse ;  /* 0x000000080c067223 */ /* 0x1c0fe2000000400d */
[C---:B------:R-:W-:Y:S02]  /*07a0*/  ISETP.NE.AND P2, PT, R9.reuse, RZ, PT ;  /* 0x000000ff0900720c */ /* 0x040fe40003f45270 */
[----:B------:R-:W-:Y:S02]  /*07b0*/  ISETP.NE.AND P1, PT, R9, RZ, PT ;  /* 0x000000ff0900720c */ /* 0x000fe40003f25270 */
[----:B------:R-:W-:Y:S01]  /*07c0*/  LOP3.LUT R7, R3, 0x7fffff, RZ, 0xc0, !PT ;  /* 0x007fffff03077812 */ /* 0x000fe200078ec0ff */
[----:B------:R-:W-:Y:S01]  /*07d0*/  FFMA.RP R3, R12, R8, R13 ;  /* 0x000000080c037223 */ /* 0x000fe2000000800d */
[----:B------:R-:W-:Y:S02]  /*07e0*/  VIADD R8, R9, 0x20 ;  /* 0x0000002009087836 */ /* 0x000fe40000000000 */
[----:B------:R-:W-:Y:S01]  /*07f0*/  LOP3.LUT R7, R7, 0x800000, RZ, 0xfc, !PT ;  /* 0x0080000007077812 */ /* 0x000fe200078efcff */
[----:B------:R-:W-:Y:S01]  /*0800*/  IMAD.MOV R9, RZ, RZ, -R9 ;  /* 0x000000ffff097224 */ /* 0x000fe200078e0a09 */
[----:B------:R-:W-:-:S02]  /*0810*/  FSETP.NEU.FTZ.AND P0, PT, R3, R6, PT ;  /* 0x000000060300720b */ /* 0x000fc40003f1d000 */
[----:B------:R-:W-:Y:S02]  /*0820*/  SHF.L.U32 R8, R7, R8, RZ ;  /* 0x0000000807087219 */ /* 0x000fe400000006ff */
[----:B------:R-:W-:Y:S02]  /*0830*/  SEL R6, R9, RZ, P2 ;  /* 0x000000ff09067207 */ /* 0x000fe40001000000 */
[----:B------:R-:W-:Y:S02]  /*0840*/  ISETP.NE.AND P1, PT, R8, RZ, P1 ;  /* 0x000000ff0800720c */ /* 0x000fe40000f25270 */
[----:B------:R-:W-:Y:S02]  /*0850*/  SHF.R.U32.HI R6, RZ, R6, R7 ;  /* 0x00000006ff067219 */ /* 0x000fe40000011607 */
[----:B------:R-:W-:Y:S02]  /*0860*/  PLOP3.LUT P0, PT, P0, P1, PT, 0xf8, 0x8f ;  /* 0x00000000008f781c */ /* 0x000fe40000703f70 */
[----:B------:R-:W-:-:S02]  /*0870*/  SHF.R.U32.HI R8, RZ, 0x1, R6 ;  /* 0x00000001ff087819 */ /* 0x000fc40000011606 */
[----:B------:R-:W-:-:S04]  /*0880*/  SEL R3, RZ, 0x1, !P0 ;  /* 0x00000001ff037807 */ /* 0x000fc80004000000 */
[----:B------:R-:W-:-:S04]  /*0890*/  LOP3.LUT R3, R3, 0x1, R8, 0xf8, !PT ;  /* 0x0000000103037812 */ /* 0x000fc800078ef808 */
[----:B------:R-:W-:-:S05]  /*08a0*/  LOP3.LUT R3, R3, R6, RZ, 0xc0, !PT ;  /* 0x0000000603037212 */ /* 0x000fca00078ec0ff */
[----:B------:R-:W-:-:S05]  /*08b0*/  IMAD.IADD R3, R8, 0x1, R3 ;  /* 0x0000000108037824 */ /* 0x000fca00078e0203 */
[----:B------:R-:W-:Y:S01]  /*08c0*/  LOP3.LUT R0, R3, R0, RZ, 0xfc, !PT ;  /* 0x0000000003007212 */ /* 0x000fe200078efcff */
[----:B------:R-:W-:Y:S06]  /*08d0*/  BRA `(.L_x_19) ;  /* 0x0000000000107947 */ /* 0x000fec0003800000 */
.L_x_18:
[----:B------:R-:W-:-:S04]  /*08e0*/  LOP3.LUT R0, R0, 0x80000000, RZ, 0xc0, !PT ;  /* 0x8000000000007812 */ /* 0x000fc800078ec0ff */
[----:B------:R-:W-:Y:S01]  /*08f0*/  LOP3.LUT R0, R0, 0x7f800000, RZ, 0xfc, !PT ;  /* 0x7f80000000007812 */ /* 0x000fe200078efcff */
[----:B------:R-:W-:Y:S06]  /*0900*/  BRA `(.L_x_19) ;  /* 0x0000000000047947 */ /* 0x000fec0003800000 */
.L_x_17:
[----:B------:R-:W-:-:S07]  /*0910*/  IMAD R0, R7, 0x800000, R0 ;  /* 0x0080000007007824 */ /* 0x000fce00078e0200 */
.L_x_19:
[----:B------:R-:W-:Y:S05]  /*0920*/  BSYNC.RECONVERGENT B2 ;  /* 0x0000000000027941 */ /* 0x000fea0003800200 */
.L_x_16:
[----:B------:R-:W-:Y:S05]  /*0930*/  BRA `(.L_x_20) ;  /* 0x0000000000207947 */ /* 0x000fea0003800000 */
.L_x_15:
[----:B------:R-:W-:-:S04]  /*0940*/  LOP3.LUT R0, R9, 0x80000000, R8, 0x48, !PT ;  /* 0x8000000009007812 */ /* 0x000fc800078e4808 */
[----:B------:R-:W-:Y:S01]  /*0950*/  LOP3.LUT R0, R0, 0x7f800000, RZ, 0xfc, !PT ;  /* 0x7f80000000007812 */ /* 0x000fe200078efcff */
[----:B------:R-:W-:Y:S06]  /*0960*/  BRA `(.L_x_20) ;  /* 0x0000000000147947 */ /* 0x000fec0003800000 */
.L_x_14:
[----:B------:R-:W-:Y:S01]  /*0970*/  LOP3.LUT R0, R9, 0x80000000, R8, 0x48, !PT ;  /* 0x8000000009007812 */ /* 0x000fe200078e4808 */
[----:B------:R-:W-:Y:S06]  /*0980*/  BRA `(.L_x_20) ;  /* 0x00000000000c7947 */ /* 0x000fec0003800000 */
.L_x_13:
[----:B------:R-:W0:Y:S01]  /*0990*/  MUFU.RSQ R0, -QNAN ;  /* 0xffc0000000007908 */ /* 0x000e220000001400 */
[----:B------:R-:W-:Y:S05]  /*09a0*/  BRA `(.L_x_20) ;  /* 0x0000000000047947 */ /* 0x000fea0003800000 */
.L_x_12:
[----:B------:R-:W-:-:S07]  /*09b0*/  FADD.FTZ R0, R0, R3 ;  /* 0x0000000300007221 */ /* 0x000fce0000010000 */
.L_x_20:
[----:B------:R-:W-:Y:S05]  /*09c0*/  BSYNC.RECONVERGENT B1 ;  /* 0x0000000000017941 */ /* 0x000fea0003800200 */
.L_x_10:
[----:B------:R-:W-:-:S04]  /*09d0*/  IMAD.MOV.U32 R3, RZ, RZ, 0x0 ;  /* 0x00000000ff037424 */ /* 0x000fc800078e00ff */
[----:B0-----:R-:W-:Y:S05]  /*09e0*/  RET.REL.NODEC R2 `(_Z5scalePfiiifii) ;  /* 0xfffffff402847950 */ /* 0x001fea0003c3ffff */
.L_x_21:
        /* <DEDUP_REMOVED lines=9> */
.L_x_70:


//--------------------- .text._Z6updatePfiiifii   --------------------------
	.section	.text._Z6updatePfiiifii,"ax",@progbits
	.align	128
        .global         _Z6updatePfiiifii
        .type           _Z6updatePfiiifii,@function
        .size           _Z6updatePfiiifii,(.L_x_79 - _Z6updatePfiiifii)
        .other          _Z6updatePfiiifii,@"STO_CUDA_ENTRY STV_DEFAULT"
_Z6updatePfiiifii:
.text._Z6updatePfiiifii:
        /* <DEDUP_REMOVED lines=10> */
[----:B------:R-:W5:Y:S01]  /*00a0*/  LDCU.64 UR10, c[0x0][0x398] ;  /* 0x00007300ff0a77ac */ /* 0x000f620008000a00 */
[----:B-1----:R-:W-:-:S04]  /*00b0*/  USHF.R.S32.HI UR4, URZ, 0x1f, UR8 ;  /* 0x0000001fff047899 */ /* 0x002fc80008011408 */
[----:B------:R-:W-:-:S04]  /*00c0*/  ULEA.HI UR4, UR4, UR8, URZ, 0x2 ;  /* 0x0000000804047291 */ /* 0x000fc8000f8f10ff */
[----:B------:R-:W-:Y:S01]  /*00d0*/  USHF.R.S32.HI UR4, URZ, 0x2, UR4 ;  /* 0x00000002ff047899 */ /* 0x000fe20008011404 */
[----:B0-----:R-:W-:Y:S02]  /*00e0*/  IMAD R0, R0, UR5, R3 ;  /* 0x0000000500007c24 */ /* 0x001fe4000f8e0203 */
[----:B--2---:R-:W-:-:S04]  /*00f0*/  IMAD R3, R2, UR6, R5 ;  /* 0x0000000602037c24 */ /* 0x004fc8000f8e0205 */
[C---:B---3--:R-:W-:Y:S01]  /*0100*/  IMAD R4, R3.reuse, UR7, R0 ;  /* 0x0000000703047c24 */ /* 0x048fe2000f8e0200 */
[----:B-----5:R-:W-:-:S03]  /*0110*/  ISETP.GE.AND P0, PT, R3, UR11, PT ;  /* 0x0000000b03007c0c */ /* 0x020fc6000bf06270 */
[----:B----4-:R-:W-:Y:S01]  /*0120*/  IMAD R5, R7, UR4, R4 ;  /* 0x0000000407057c24 */ /* 0x010fe2000f8e0204 */
[----:B------:R-:W-:Y:S02]  /*0130*/  LOP3.LUT R2, R4, 0x1, RZ, 0xc0, !PT ;  /* 0x0000000104027812 */ /* 0x000fe400078ec0ff */
[----:B------:R-:W-:Y:S02]  /*0140*/  ISETP.LT.AND P0, PT, R0, UR10, !P0 ;  /* 0x0000000a00007c0c */ /* 0x000fe4000c701270 */
[----:B------:R-:W-:-:S04]  /*0150*/  ISETP.NE.U32.AND P1, PT, R2, 0x1, PT ;  /* 0x000000010200780c */ /* 0x000fc80003f25070 */
[----:B------:R-:W-:-:S04]  /*0160*/  ISETP.LT.AND P1, PT, R5, UR8, P1 ;  /* 0x0000000805007c0c */ /* 0x000fc80008f21270 */
[----:B------:R-:W-:-:S13]  /*0170*/  PLOP3.LUT P0, PT, P0, P1, PT, 0x80, 0x8 ;  /* 0x000000000008781c */ /* 0x000fda0000703070 */
[----:B------:R-:W-:Y:S05]  /*0180*/  @!P0 EXIT ;  /* 0x000000000000894d */ /* 0x000fea0003800000 */
[----:B------:R-:W0:Y:S01]  /*0190*/  LDC R6, c[0x0][0x38c] ;  /* 0x0000e300ff067b82 */ /* 0x000e220000000800 */
[----:B------:R-:W-:Y:S01]  /*01a0*/  ISETP.GE.AND P2, PT, R4, RZ, PT ;  /* 0x000000ff0400720c */ /* 0x000fe20003f46270 */
[----:B------:R-:W1:Y:S01]  /*01b0*/  LDCU.64 UR4, c[0x0][0x358] ;  /* 0x00006b00ff0477ac */ /* 0x000e620008000a00 */
[----:B0-----:R-:W-:-:S04]  /*01c0*/  IABS R7, R6 ;  /* 0x0000000600077213 */ /* 0x001fc80000000000 */
[----:B------:R-:W0:Y:S08]  /*01d0*/  I2F.RP R0, R7 ;  /* 0x0000000700007306 */ /* 0x000e300000209400 */
[----:B0-----:R-:W0:Y:S02]  /*01e0*/  MUFU.RCP R0, R0 ;  /* 0x0000000000007308 */ /* 0x001e240000001000 */
[----:B0-----:R-:W-:-:S06]  /*01f0*/  IADD3 R2, PT, PT, R0, 0xffffffe, RZ ;  /* 0x0ffffffe00027810 */ /* 0x001fcc0007ffe0ff */
[----:B------:R0:W2:Y:S02]  /*0200*/  F2I.FTZ.U32.TRUNC.NTZ R3, R2 ;  /* 0x0000000200037305 */ /* 0x0000a4000021f000 */
[----:B0-----:R-:W-:Y:S01]  /*0210*/  IMAD.MOV.U32 R2, RZ, RZ, RZ ;  /* 0x000000ffff027224 */ /* 0x001fe200078e00ff */
[----:B--2---:R-:W-:-:S05]  /*0220*/  IADD3 R8, PT, PT, RZ, -R3, RZ ;  /* 0x80000003ff087210 */ /* 0x004fca0007ffe0ff */
[----:B------:R-:W-:Y:S01]  /*0230*/  IMAD R9, R8, R7, RZ ;  /* 0x0000000708097224 */ /* 0x000fe200078e02ff */
[----:B------:R-:W-:-:S03]  /*0240*/  IABS R8, R4 ;  /* 0x0000000400087213 */ /* 0x000fc60000000000 */
[----:B------:R-:W-:-:S06]  /*0250*/  IMAD.HI.U32 R3, R3, R9, R2 ;  /* 0x0000000903037227 */ /* 0x000fcc00078e0002 */
[----:B------:R-:W-:-:S05]  /*0260*/  IMAD.HI.U32 R3, R3, R8, RZ ;  /* 0x0000000803037227 */ /* 0x000fca00078e00ff */
[----:B------:R-:W-:-:S05]  /*0270*/  IADD3 R3, PT, PT, -R3, RZ, RZ ;  /* 0x000000ff03037210 */ /* 0x000fca0007ffe1ff */
[----:B------:R-:W-:-:S05]  /*0280*/  IMAD R0, R7, R3, R8 ;  /* 0x0000000307007224 */ /* 0x000fca00078e0208 */
[----:B------:R-:W-:-:S13]  /*0290*/  ISETP.GT.U32.AND P0, PT, R7, R0, PT ;  /* 0x000000000700720c */ /* 0x000fda0003f04070 */
[----:B------:R-:W-:Y:S01]  /*02a0*/  @!P0 IMAD.IADD R0, R0, 0x1, -R7 ;  /* 0x0000000100008824 */ /* 0x000fe200078e0a07 */
[----:B------:R-:W-:-:S04]  /*02b0*/  ISETP.NE.AND P0, PT, R6, RZ, PT ;  /* 0x000000ff0600720c */ /* 0x000fc80003f05270 */
[----:B------:R-:W-:-:S13]  /*02c0*/  ISETP.GT.U32.AND P1, PT, R7, R0, PT ;  /* 0x000000000700720c */ /* 0x000fda0003f24070 */
[----:B------:R-:W-:-:S05]  /*02d0*/  @!P1 IADD3 R0, PT, PT, R0, -R7, RZ ;  /* 0x8000000700009210 */ /* 0x000fca0007ffe0ff */
[----:B------:R-:W-:-:S05]  /*02e0*/  IMAD.MOV.U32 R3, RZ, RZ, R0 ;  /* 0x000000ffff037224 */ /* 0x000fca00078e0000 */
[----:B------:R-:W-:Y:S02]  /*02f0*/  @!P2 IADD3 R3, PT, PT, -R3, RZ, RZ ;  /* 0x000000ff0303a210 */ /* 0x000fe40007ffe1ff */
[----:B------:R-:W-:-:S04]  /*0300*/  @!P0 LOP3.LUT R3, RZ, R6, RZ, 0x33, !PT ;  /* 0x00000006ff038212 */ /* 0x000fc800078e33ff */
[----:B------:R-:W-:-:S13]  /*0310*/  ISETP.NE.AND P0, PT, R3, RZ, PT ;  /* 0x000000ff0300720c */ /* 0x000fda0003f05270 */
[----:B-1----:R-:W-:Y:S05]  /*0320*/  @!P0 BRA `(.L_x_22) ;  /* 0x0000000000588947 */ /* 0x002fea0003800000 */
[----:B------:R-:W-:-:S04]  /*0330*/  IADD3 R0, PT, PT, R6, -0x1, RZ ;  /* 0xffffffff06007810 */ /* 0x000fc80007ffe0ff */
[----:B------:R-:W-:-:S13]  /*0340*/  ISETP.NE.AND P0, PT, R3, R0, PT ;  /* 0x000000000300720c */ /* 0x000fda0003f05270 */
[----:B------:R-:W-:Y:S05]  /*0350*/  @!P0 BRA `(.L_x_23) ;  /* 0x0000000000288947 */ /* 0x000fea0003800000 */
[----:B------:R-:W0:Y:S01]  /*0360*/  LDC.64 R2, c[0x0][0x380] ;  /* 0x0000e000ff027b82 */ /* 0x000e220000000a00 */
[----:B------:R-:W1:Y:S01]  /*0370*/  LDCU UR6, c[0x0][0x394] ;  /* 0x00007280ff0677ac */ /* 0x000e620008000800 */
[----:B0-----:R-:W-:-:S05]  /*0380*/  IMAD.WIDE R2, R5, 0x4, R2 ;  /* 0x0000000405027825 */ /* 0x001fca00078e0202 */
[----:B------:R-:W2:Y:S04]  /*0390*/  LDG.E R0, desc[UR4][R2.64+-0x4] ;  /* 0xfffffc0402007981 */ /* 0x000ea8000c1e1900 */
[----:B------:R-:W2:Y:S04]  /*03a0*/  LDG.E R5, desc[UR4][R2.64+0x4] ;  /* 0x0000040402057981 */ /* 0x000ea8000c1e1900 */
[----:B------:R-:W1:Y:S01]  /*03b0*/  LDG.E R7, desc[UR4][R2.64] ;  /* 0x0000000402077981 */ /* 0x000e62000c1e1900 */
[----:B--2---:R-:W-:-:S04]  /*03c0*/  FADD R0, R0, R5 ;  /* 0x0000000500007221 */ /* 0x004fc80000000000 */
[----:B-1----:R-:W-:-:S05]  /*03d0*/  FFMA R7, R0, UR6, R7 ;  /* 0x0000000600077c23 */ /* 0x002fca0008000007 */
[----:B------:R-:W-:Y:S01]  /*03e0*/  STG.E desc[UR4][R2.64], R7 ;  /* 0x0000000702007986 */ /* 0x000fe2000c101904 */
[----:B------:R-:W-:Y:S05]  /*03f0*/  EXIT ;  /* 0x000000000000794d */ /* 0x000fea0003800000 */
.L_x_23:
[----:B------:R-:W0:Y:S08]  /*0400*/  LDC.64 R2, c[0x0][0x380] ;  /* 0x0000e000ff027b82 */ /* 0x000e300000000a00 */
[----:B------:R-:W1:Y:S01]  /*0410*/  LDC R0, c[0x0][0x394] ;  /* 0x0000e500ff007b82 */ /* 0x000e620000000800 */
[----:B0-----:R-:W-:-:S05]  /*0420*/  IMAD.WIDE R2, R5, 0x4, R2 ;  /* 0x0000000405027825 */ /* 0x001fca00078e0202 */
[----:B------:R-:W2:Y:S04]  /*0430*/  LDG.E R5, desc[UR4][R2.64+-0x4] ;  /* 0xfffffc0402057981 */ /* 0x000ea8000c1e1900 */
[----:B------:R-:W2:Y:S01]  /*0440*/  LDG.E R7, desc[UR4][R2.64] ;  /* 0x0000000402077981 */ /* 0x000ea2000c1e1900 */
[----:B-1----:R-:W-:-:S04]  /*0450*/  FADD R0, R0, R0 ;  /* 0x0000000000007221 */ /* 0x002fc80000000000 */
[----:B--2---:R-:W-:-:S05]  /*0460*/  FFMA R5, R0, R5, R7 ;  /* 0x0000000500057223 */ /* 0x004fca0000000007 */
[----:B------:R-:W-:Y:S01]  /*0470*/  STG.E desc[UR4][R2.64], R5 ;  /* 0x0000000502007986 */ /* 0x000fe2000c101904 */
[----:B------:R-:W-:Y:S05]  /*0480*/  EXIT ;  /* 0x000000000000794d */ /* 0x000fea0003800000 */
.L_x_22:
        /* <DEDUP_REMOVED lines=9> */
.L_x_24:
        /* <DEDUP_REMOVED lines=14> */
.L_x_79:


//--------------------- .text._Z7predictPfiiifii  --------------------------
	.section	.text._Z7predictPfiiifii,"ax",@progbits
	.align	128
        .global         _Z7predictPfiiifii
        .type           _Z7predictPfiiifii,@function
        .size           _Z7predictPfiiifii,(.L_x_80 - _Z7predictPfiiifii)
        .other          _Z7predictPfiiifii,@"STO_CUDA_ENTRY STV_DEFAULT"
_Z7predictPfiiifii:
.text._Z7predictPfiiifii:
        /* <DEDUP_REMOVED lines=21> */
[----:B------:R-:W-:-:S04]  /*0150*/  ISETP.NE.AND P1, PT, R2, 0x1, PT ;  /* 0x000000010200780c */ /* 0x000fc80003f25270 */
[----:B------:R-:W-:-:S04]  /*0160*/  ISETP.LT.AND P1, PT, R5, UR7, !P1 ;  /* 0x0000000705007c0c */ /* 0x000fc8000cf21270 */
        /* <DEDUP_REMOVED lines=8> */
[----:B0-----:R-:W-:-:S06]  /*01f0*/  VIADD R2, R0, 0xffffffe ;  /* 0x0ffffffe00027836 */ /* 0x001fcc0000000000 */
[----:B------:R0:W2:Y:S02]  /*0200*/  F2I.FTZ.U32.TRUNC.NTZ R3, R2 ;  /* 0x0000000200037305 */ /* 0x0000a4000021f000 */
[----:B0-----:R-:W-:Y:S02]  /*0210*/  HFMA2 R2, -RZ, RZ, 0, 0 ;  /* 0x00000000ff027431 */ /* 0x001fe400000001ff */
[----:B--2---:R-:W-:-:S04]  /*0220*/  IMAD.MOV R6, RZ, RZ, -R3 ;  /* 0x000000ffff067224 */ /* 0x004fc800078e0a03 */
[----:B------:R-:W-:Y:S01]  /*0230*/  IMAD R9, R6, R7, RZ ;  /* 0x0000000706097224 */ /* 0x000fe200078e02ff */
[----:B------:R-:W-:-:S03]  /*0240*/  IABS R6, R4 ;  /* 0x0000000400067213 */ /* 0x000fc60000000000 */
[----:B------:R-:W-:-:S06]  /*0250*/  IMAD.HI.U32 R3, R3, R9, R2 ;  /* 0x0000000903037227 */ /* 0x000fcc00078e0002 */
[----:B------:R-:W-:-:S04]  /*0260*/  IMAD.HI.U32 R3, R3, R6, RZ ;  /* 0x0000000603037227 */ /* 0x000fc800078e00ff */
[----:B------:R-:W-:-:S04]  /*0270*/  IMAD.MOV R3, RZ, RZ, -R3 ;  /* 0x000000ffff037224 */ /* 0x000fc800078e0a03 */
[----:B------:R-:W-:Y:S01]  /*0280*/  IMAD R0, R7, R3, R6 ;  /* 0x0000000307007224 */ /* 0x000fe200078e0206 */
[----:B------:R-:W-:-:S04]  /*0290*/  IADD3 R3, PT, PT, R8, -0x1, RZ ;  /* 0xffffffff08037810 */ /* 0x000fc80007ffe0ff */
[----:B------:R-:W-:-:S13]  /*02a0*/  ISETP.GT.U32.AND P0, PT, R7, R0, PT ;  /* 0x000000000700720c */ /* 0x000fda0003f04070 */
[----:B------:R-:W-:Y:S02]  /*02b0*/  @!P0 IADD3 R0, PT, PT, R0, -R7, RZ ;  /* 0x8000000700008210 */ /* 0x000fe40007ffe0ff */
[----:B------:R-:W-:Y:S02]  /*02c0*/  ISETP.NE.AND P0, PT, R8, RZ, PT ;  /* 0x000000ff0800720c */ /* 0x000fe40003f05270 */
[----:B------:R-:W-:-:S13]  /*02d0*/  ISETP.GT.U32.AND P1, PT, R7, R0, PT ;  /* 0x000000000700720c */ /* 0x000fda0003f24070 */
[----:B------:R-:W-:-:S05]  /*02e0*/  @!P1 IMAD.IADD R0, R0, 0x1, -R7 ;  /* 0x0000000100009824 */ /* 0x000fca00078e0a07 */
[----:B------:R-:W-:Y:S02]  /*02f0*/  @!P2 IADD3 R0, PT, PT, -R0, RZ, RZ ;  /* 0x000000ff0000a210 */ /* 0x000fe40007ffe1ff */
[----:B------:R-:W-:-:S04]  /*0300*/  @!P0 LOP3.LUT R0, RZ, R8, RZ, 0x33, !PT ;  /* 0x00000008ff008212 */ /* 0x000fc800078e33ff */
[----:B------:R-:W-:-:S13]  /*0310*/  ISETP.NE.AND P0, PT, R0, R3, PT ;  /* 0x000000030000720c */ /* 0x000fda0003f05270 */
[----:B-1----:R-:W-:Y:S05]  /*0320*/  @!P0 BRA `(.L_x_25) ;  /* 0x0000000000288947 */ /* 0x002fea0003800000 */
        /* <DEDUP_REMOVED lines=10> */
.L_x_25:
        /* <DEDUP_REMOVED lines=9> */
.L_x_26:
        /* <DEDUP_REMOVED lines=10> */
.L_x_80:


//--------------------- .text._Z8contrastPhS_iiff --------------------------
	.section	.text._Z8contrastPhS_iiff,"ax",@progbits
	.align	128
        .global         _Z8contrastPhS_iiff
        .type           _Z8contrastPhS_iiff,@function
        .size           _Z8contrastPhS_iiff,(.L_x_81 - _Z8contrastPhS_iiff)
        .other          _Z8contrastPhS_iiff,@"STO_CUDA_ENTRY STV_DEFAULT"
_Z8contrastPhS_iiff:
.text._Z8contrastPhS_iiff:
[----:B------:R-:W-:Y:S01]  /*0000*/  LDC R1, c[0x0][0x37c] ;  /* 0x0000df00ff017b82 */ /* 0x000fe20000000800 */
[----:B------:R-:W0:Y:S01]  /*0010*/  S2R R0, SR_CTAID.X ;  /* 0x0000000000007919 */ /* 0x000e220000002500 */
[----:B------:R-:W0:Y:S01]  /*0020*/  LDCU UR4, c[0x0][0x360] ;  /* 0x00006c00ff0477ac */ /* 0x000e220008000800 */
[----:B------:R-:W0:Y:S01]  /*0030*/  S2R R3, SR_TID.X ;  /* 0x0000000000037919 */ /* 0x000e220000002100 */
[----:B------:R-:W1:Y:S01]  /*0040*/  LDCU UR5, c[0x0][0x364] ;  /* 0x00006c80ff0577ac */ /* 0x000e620008000800 */
[----:B------:R-:W1:Y:S01]  /*0050*/  S2R R2, SR_CTAID.Y ;  /* 0x0000000000027919 */ /* 0x000e620000002600 */
[----:B------:R-:W2:Y:S01]  /*0060*/  LDCU.64 UR6, c[0x0][0x390] ;  /* 0x00007200ff0677ac */ /* 0x000ea20008000a00 */
[----:B------:R-:W1:Y:S01]  /*0070*/  S2R R5, SR_TID.Y ;  /* 0x0000000000057919 */ /* 0x000e620000002200 */
[----:B0-----:R-:W-:Y:S01]  /*0080*/  IMAD R0, R0, UR4, R3 ;  /* 0x0000000400007c24 */ /* 0x001fe2000f8e0203 */
[----:B--2---:R-:W-:-:S04]  /*0090*/  UIMAD UR4, UR6, UR7, URZ ;  /* 0x00000007060472a4 */ /* 0x004fc8000f8e02ff */
[----:B------:R-:W-:Y:S01]  /*00a0*/  USHF.L.U32 UR4, UR4, 0x2, URZ ;  /* 0x0000000204047899 */ /* 0x000fe200080006ff */
[----:B-1----:R-:W-:-:S04]  /*00b0*/  IMAD R3, R2, UR5, R5 ;  /* 0x0000000502037c24 */ /* 0x002fc8000f8e0205 */
[----:B------:R-:W-:-:S04]  /*00c0*/  IMAD R0, R3, UR6, R0 ;  /* 0x0000000603007c24 */ /* 0x000fc8000f8e0200 */
[----:B------:R-:W-:-:S05]  /*00d0*/  IMAD.SHL.U32 R6, R0, 0x4, RZ ;  /* 0x0000000400067824 */ /* 0x000fca00078e00ff */
[----:B------:R-:W-:-:S13]  /*00e0*/  ISETP.GE.AND P0, PT, R6, UR4, PT ;  /* 0x0000000406007c0c */ /* 0x000fda000bf06270 */
[----:B------:R-:W-:Y:S05]  /*00f0*/  @P0 EXIT ;  /* 0x000000000000094d */ /* 0x000fea0003800000 */
[----:B------:R-:W0:Y:S01]  /*0100*/  LDCU.64 UR6, c[0x0][0x380] ;  /* 0x00007000ff0677ac */ /* 0x000e220008000a00 */
[----:B------:R-:W-:Y:S01]  /*0110*/  SHF.R.S32.HI R9, RZ, 0x1f, R6 ;  /* 0x0000001fff097819 */ /* 0x000fe20000011406 */
[----:B------:R-:W1:Y:S01]  /*0120*/  LDC.64 R2, c[0x0][0x398] ;  /* 0x0000e600ff027b82 */ /* 0x000e620000000a00 */
[----:B------:R-:W2:Y:S01]  /*0130*/  LDCU.64 UR4, c[0x0][0x358] ;  /* 0x00006b00ff0477ac */ /* 0x000ea20008000a00 */
[----:B0-----:R-:W-:-:S04]  /*0140*/  IADD3 R4, P0, PT, R6, UR6, RZ ;  /* 0x0000000606047c10 */ /* 0x001fc8000ff1e0ff */
[----:B------:R-:W-:-:S05]  /*0150*/  IADD3.X R5, PT, PT, R9, UR7, RZ, P0, !PT ;  /* 0x0000000709057c10 */ /* 0x000fca00087fe4ff */
[----:B--2---:R-:W2:Y:S01]  /*0160*/  LDG.E.U8 R7, desc[UR4][R4.64] ;  /* 0x0000000404077981 */ /* 0x004ea2000c1e1100 */
[----:B-1----:R-:W-:Y:S01]  /*0170*/  FADD R0, -R2, 1 ;  /* 0x3f80000002007421 */ /* 0x002fe20000000100 */
[----:B------:R-:W-:Y:S03]  /*0180*/  BSSY.RECONVERGENT B0, `(.L_x_27) ;  /* 0x000000b000007945 */ /* 0x000fe60003800200 */
[----:B------:R-:W-:Y:S01]  /*0190*/  FMUL R3, R0, R3 ;  /* 0x0000000300037220 */ /* 0x000fe20000400000 */
[----:B------:R-:W-:Y:S01]  /*01a0*/  IMAD.MOV.U32 R0, RZ, RZ, 0xff ;  /* 0x000000ffff007424 */ /* 0x000fe200078e00ff */
[----:B--2---:R-:W-:-:S05]  /*01b0*/  I2FP.F32.U32 R8, R7 ;  /* 0x0000000700087245 */ /* 0x004fca0000201000 */
[----:B------:R-:W-:-:S05]  /*01c0*/  FFMA R8, R8, R2, R3 ;  /* 0x0000000208087223 */ /* 0x000fca0000000003 */
[----:B------:R-:W-:-:S13]  /*01d0*/  FSETP.GT.AND P0, PT, R8, 255, PT ;  /* 0x437f00000800780b */ /* 0x000fda0003f04000 */
[----:B------:R-:W-:Y:S05]  /*01e0*/  @P0 BRA `(.L_x_28) ;  /* 0x0000000000100947 */ /* 0x000fea0003800000 */
[----:B------:R-:W-:Y:S02]  /*01f0*/  FSETP.GEU.AND P0, PT, R8, RZ, PT ;  /* 0x000000ff0800720b */ /* 0x000fe40003f0e000 */
[----:B------:R-:W-:-:S11]  /*0200*/  PRMT R0, RZ, 0x7610, R0 ;  /* 0x00007610ff007816 */ /* 0x000fd60000000000 */
[----:B------:R-:W0:Y:S02]  /*0210*/  @P0 F2I.U32.TRUNC.NTZ R8, R8 ;  /* 0x0000000800080305 */ /* 0x000e24000020f000 */
[----:B0-----:R-:W-:-:S07]  /*0220*/  @P0 PRMT R0, R8, 0x7610, R0 ;  /* 0x0000761008000816 */ /* 0x001fce0000000000 */
.L_x_28:
[----:B------:R-:W-:Y:S05]  /*0230*/  BSYNC.RECONVERGENT B0 ;  /* 0x0000000000007941 */ /* 0x000fea0003800200 */
.L_x_27:
[----:B------:R-:W0:Y:S02]  /*0240*/  LDCU.64 UR6, c[0x0][0x388] ;  /* 0x00007100ff0677ac */ /* 0x000e240008000a00 */
[----:B0-----:R-:W-:-:S04]  /*0250*/  IADD3 R6, P0, PT, R6, UR6, RZ ;  /* 0x0000000606067c10 */ /* 0x001fc8000ff1e0ff */
[----:B------:R-:W-:-:S05]  /*0260*/  IADD3.X R7, PT, PT, R9, UR7, RZ, P0, !PT ;  /* 0x0000000709077c10 */ /* 0x000fca00087fe4ff */
[----:B------:R0:W-:Y:S04]  /*0270*/  STG.E.U8 desc[UR4][R6.64], R0 ;  /* 0x0000000006007986 */ /* 0x0001e8000c101104 */
[----:B------:R-:W2:Y:S01]  /*0280*/  LDG.E.U8 R8, desc[UR4][R4.64+0x1] ;  /* 0x0000010404087981 */ /* 0x000ea2000c1e1100 */
[----:B------:R-:W-:Y:S01]  /*0290*/  BSSY.RECONVERGENT B0, `(.L_x_29) ;  /* 0x000000a000007945 */ /* 0x000fe20003800200 */
[----:B------:R-:W-:Y:S01]  /*02a0*/  IMAD.MOV.U32 R9, RZ, RZ, 0xff ;  /* 0x000000ffff097424 */ /* 0x000fe200078e00ff */
[----:B--2---:R-:W-:-:S05]  /*02b0*/  I2FP.F32.U32 R8, R8 ;  /* 0x0000000800087245 */ /* 0x004fca0000201000 */
[----:B------:R-:W-:-:S05]  /*02c0*/  FFMA R8, R8, R2, R3 ;  /* 0x0000000208087223 */ /* 0x000fca0000000003 */
[----:B------:R-:W-:-:S13]  /*02d0*/  FSETP.GT.AND P0, PT, R8, 255, PT ;  /* 0x437f00000800780b */ /* 0x000fda0003f04000 */
[----:B0-----:R-:W-:Y:S05]  /*02e0*/  @P0 BRA `(.L_x_30) ;  /* 0x0000000000100947 */ /* 0x001fea0003800000 */
[----:B------:R-:W-:Y:S02]  /*02f0*/  FSETP.GEU.AND P0, PT, R8, RZ, PT ;  /* 0x000000ff0800720b */ /* 0x000fe40003f0e000 */
[----:B------:R-:W-:-:S11]  /*0300*/  PRMT R9, RZ, 0x7610, R9 ;  /* 0x00007610ff097816 */ /* 0x000fd60000000009 */
[----:B------:R-:W0:Y:S02]  /*0310*/  @P0 F2I.U32.TRUNC.NTZ R8, R8 ;  /* 0x0000000800080305 */ /* 0x000e24000020f000 */
[----:B0-----:R-:W-:-:S07]  /*0320*/  @P0 PRMT R9, R8, 0x7610, R9 ;  /* 0x0000761008090816 */ /* 0x001fce0000000009 */
.L_x_30:
[----:B------:R-:W-:Y:S05]  /*0330*/  BSYNC.RECONVERGENT B0 ;  /* 0x0000000000007941 */ /* 0x000fea0003800200 */
.L_x_29:
[----:B------:R0:W-:Y:S04]  /*0340*/  STG.E.U8 desc[UR4][R6.64+0x1], R9 ;  /* 0x0000010906007986 */ /* 0x0001e8000c101104 */
[----:B------:R-:W2:Y:S01]  /*0350*/  LDG.E.U8 R4, desc[UR4][R4.64+0x2] ;  /* 0x0000020404047981 */ /* 0x000ea2000c1e1100 */
[----:B------:R-:W-:Y:S01]  /*0360*/  BSSY.RECONVERGENT B0, `(.L_x_31) ;  /* 0x000000a000007945 */ /* 0x000fe20003800200 */
[----:B--2---:R-:W-:-:S05]  /*0370*/  I2FP.F32.U32 R0, R4 ;  /* 0x0000000400007245 */ /* 0x004fca0000201000 */
[----:B------:R-:W-:Y:S01]  /*0380*/  FFMA R0, R0, R2, R3 ;  /* 0x0000000200007223 */ /* 0x000fe20000000003 */
[----:B------:R-:W-:-:S04]  /*0390*/  IMAD.MOV.U32 R3, RZ, RZ, 0xff ;  /* 0x000000ffff037424 */ /* 0x000fc800078e00ff */
[----:B------:R-:W-:-:S13]  /*03a0*/  FSETP.GT.AND P0, PT, R0, 255, PT ;  /* 0x437f00000000780b */ /* 0x000fda0003f04000 */
[----:B0-----:R-:W-:Y:S05]  /*03b0*/  @P0 BRA `(.L_x_32) ;  /* 0x0000000000100947 */ /* 0x001fea0003800000 */
[----:B------:R-:W-:Y:S02]  /*03c0*/  FSETP.GEU.AND P0, PT, R0, RZ, PT ;  /* 0x000000ff0000720b */ /* 0x000fe40003f0e000 */
[----:B------:R-:W-:-:S11]  /*03d0*/  PRMT R3, RZ, 0x7610, R3 ;  /* 0x00007610ff037816 */ /* 0x000fd60000000003 */
[----:B------:R-:W0:Y:S02]  /*03e0*/  @P0 F2I.U32.TRUNC.NTZ R0, R0 ;  /* 0x0000000000000305 */ /* 0x000e24000020f000 */
[----:B0-----:R-:W-:-:S07]  /*03f0*/  @P0 PRMT R3, R0, 0x7610, R3 ;  /* 0x0000761000030816 */ /* 0x001fce0000000003 */
.L_x_32:
[----:B------:R-:W-:Y:S05]  /*0400*/  BSYNC.RECONVERGENT B0 ;  /* 0x0000000000007941 */ /* 0x000fea0003800200 */
.L_x_31:
[----:B------:R-:W-:Y:S04]  /*0410*/  STG.E.U8 desc[UR4][R6.64+0x2], R3 ;  /* 0x0000020306007986 */ /* 0x000fe8000c101104 */
[----:B------:R-:W-:Y:S01]  /*0420*/  STG.E.U8 desc[UR4][R6.64+0x3], RZ ;  /* 0x000003ff06007986 */ /* 0x000fe2000c101104 */
[----:B------:R-:W-:Y:S05]  /*0430*/  EXIT ;  /* 0x000000000000794d */ /* 0x000fea0003800000 */
.L_x_33:
        /* <DEDUP_REMOVED lines=12> */
.L_x_81:


//--------------------- .text._Z8saturatePhS_iif  --------------------------
	.section	.text._Z8saturatePhS_iif,"ax",@progbits
	.align	128
        .global         _Z8saturatePhS_iif
        .type           _Z8saturatePhS_iif,@function
        .size           _Z8saturatePhS_iif,(.L_x_82 - _Z8saturatePhS_iif)
        .other          _Z8saturatePhS_iif,@"STO_CUDA_ENTRY STV_DEFAULT"
_Z8saturatePhS_iif:
.text._Z8saturatePhS_iif:
        /* <DEDUP_REMOVED lines=18> */
[----:B------:R-:W1:Y:S01]  /*0120*/  LDC R0, c[0x0][0x398] ;  /* 0x0000e600ff007b82 */ /* 0x000e620000000800 */
[----:B------:R-:W2:Y:S01]  /*0130*/  LDCU.64 UR4, c[0x0][0x358] ;  /* 0x00006b00ff0477ac */ /* 0x000ea20008000a00 */
[----:B0-----:R-:W-:-:S04]  /*0140*/  IADD3 R2, P0, PT, R10, UR6, RZ ;  /* 0x000000060a027c10 */ /* 0x001fc8000ff1e0ff */
[----:B------:R-:W-:-:S05]  /*0150*/  IADD3.X R3, PT, PT, R13, UR7, RZ, P0, !PT ;  /* 0x000000070d037c10 */ /* 0x000fca00087fe4ff */
[----:B--2---:R-:W2:Y:S04]  /*0160*/  LDG.E.U8 R12, desc[UR4][R2.64+0x1] ;  /* 0x00000104020c7981 */ /* 0x004ea8000c1e1100 */
[----:B------:R-:W3:Y:S04]  /*0170*/  LDG.E.U8 R11, desc[UR4][R2.64] ;  /* 0x00000004020b7981 */ /* 0x000ee8000c1e1100 */
[----:B------:R-:W4:Y:S01]  /*0180*/  LDG.E.U8 R8, desc[UR4][R2.64+0x2] ;  /* 0x0000020402087981 */ /* 0x000f22000c1e1100 */
[----:B------:R-:W-:Y:S01]  /*0190*/  UMOV UR6, 0xae147ae1 ;  /* 0xae147ae100067882 */ /* 0x000fe20000000000 */
[----:B------:R-:W-:Y:S01]  /*01a0*/  UMOV UR7, 0x3fe2e147 ;  /* 0x3fe2e14700077882 */ /* 0x000fe20000000000 */
[----:B------:R-:W-:Y:S01]  /*01b0*/  BSSY.RECONVERGENT B0, `(.L_x_34) ;  /* 0x0000018000007945 */ /* 0x000fe20003800200 */
[----:B--2---:R-:W0:Y:S08]  /*01c0*/  I2F.F64.U16 R6, R12 ;  /* 0x0000000c00067312 */ /* 0x004e300000101800 */
[----:B---3--:R-:W2:Y:S01]  /*01d0*/  I2F.F64.U16 R4, R11 ;  /* 0x0000000b00047312 */ /* 0x008ea20000101800 */
[----:B0-----:R-:W-:-:S07]  /*01e0*/  DMUL R6, R6, UR6 ;  /* 0x0000000606067c28 */ /* 0x001fce0008000000 */
[----:B----4-:R-:W0:Y:S01]  /*01f0*/  I2F.F64.U16 R8, R8 ;  /* 0x0000000800087312 */ /* 0x010e220000101800 */
[----:B------:R-:W-:Y:S01]  /*0200*/  UMOV UR6, 0xc28f5c29 ;  /* 0xc28f5c2900067882 */ /* 0x000fe20000000000 */
[----:B------:R-:W-:Y:S02]  /*0210*/  UMOV UR7, 0x3fbc28f5 ;  /* 0x3fbc28f500077882 */ /* 0x000fe40000000000 */
[----:B--2---:R-:W-:Y:S01]  /*0220*/  DFMA R4, R4, UR6, R6 ;  /* 0x0000000604047c2b */ /* 0x004fe20008000006 */
[----:B------:R-:W-:Y:S01]  /*0230*/  UMOV UR6, 0x33333333 ;  /* 0x3333333300067882 */ /* 0x000fe20000000000 */
[----:B------:R-:W-:Y:S02]  /*0240*/  UMOV UR7, 0x3fd33333 ;  /* 0x3fd3333300077882 */ /* 0x000fe40000000000 */
[----:B------:R-:W2:Y:S01]  /*0250*/  I2F.U16 R12, R11 ;  /* 0x0000000b000c7306 */ /* 0x000ea20000101000 */
[----:B-1----:R-:W-:-:S03]  /*0260*/  FADD R6, -R0, 1 ;  /* 0x3f80000000067421 */ /* 0x002fc60000000100 */
[----:B0-----:R-:W-:-:S10]  /*0270*/  DFMA R4, R8, UR6, R4 ;  /* 0x0000000608047c2b */ /* 0x001fd40008000004 */
[----:B------:R-:W0:Y:S02]  /*0280*/  F2I.F64.TRUNC R4, R4 ;  /* 0x0000000400047311 */ /* 0x000e24000030d100 */
[----:B0-----:R-:W-:-:S05]  /*0290*/  I2FP.F32.S32 R7, R4 ;  /* 0x0000000400077245 */ /* 0x001fca0000201400 */
[----:B------:R-:W-:Y:S01]  /*02a0*/  FMUL R7, R6, R7 ;  /* 0x0000000706077220 */ /* 0x000fe20000400000 */
[----:B------:R-:W-:-:S03]  /*02b0*/  IMAD.MOV.U32 R6, RZ, RZ, 0xff ;  /* 0x000000ffff067424 */ /* 0x000fc600078e00ff */
[----:B--2---:R-:W-:-:S05]  /*02c0*/  FFMA R12, R12, R0, R7 ;  /* 0x000000000c0c7223 */ /* 0x004fca0000000007 */
[----:B------:R-:W-:-:S13]  /*02d0*/  FSETP.GT.AND P0, PT, R12, 255, PT ;  /* 0x437f00000c00780b */ /* 0x000fda0003f04000 */
[----:B------:R-:W-:Y:S05]  /*02e0*/  @P0 BRA `(.L_x_35) ;  /* 0x0000000000100947 */ /* 0x000fea0003800000 */
[----:B------:R-:W-:Y:S02]  /*02f0*/  FSETP.GEU.AND P0, PT, R12, RZ, PT ;  /* 0x000000ff0c00720b */ /* 0x000fe40003f0e000 */
[----:B------:R-:W-:-:S11]  /*0300*/  PRMT R6, RZ, 0x7610, R6 ;  /* 0x00007610ff067816 */ /* 0x000fd60000000006 */
[----:B------:R-:W0:Y:S02]  /*0310*/  @P0 F2I.U32.TRUNC.NTZ R12, R12 ;  /* 0x0000000c000c0305 */ /* 0x000e24000020f000 */
[----:B0-----:R-:W-:-:S07]  /*0320*/  @P0 PRMT R6, R12, 0x7610, R6 ;  /* 0x000076100c060816 */ /* 0x001fce0000000006 */
.L_x_35:
[----:B------:R-:W-:Y:S05]  /*0330*/  BSYNC.RECONVERGENT B0 ;  /* 0x0000000000007941 */ /* 0x000fea0003800200 */
.L_x_34:
        /* <DEDUP_REMOVED lines=15> */
.L_x_37:
[----:B------:R-:W-:Y:S05]  /*0430*/  BSYNC.RECONVERGENT B0 ;  /* 0x0000000000007941 */ /* 0x000fea0003800200 */
.L_x_36:
        /* <DEDUP_REMOVED lines=12> */
.L_x_39:
[----:B------:R-:W-:Y:S05]  /*0500*/  BSYNC.RECONVERGENT B0 ;  /* 0x0000000000007941 */ /* 0x000fea0003800200 */
.L_x_38:
[----:B------:R-:W-:Y:S04]  /*0510*/  STG.E.U8 desc[UR4][R4.64+0x2], R0 ;  /* 0x0000020004007986 */ /* 0x000fe8000c101104 */
[----:B------:R-:W-:Y:S01]  /*0520*/  STG.E.U8 desc[UR4][R4.64+0x3], RZ ;  /* 0x000003ff04007986 */ /* 0x000fe2000c101104 */
[----:B------:R-:W-:Y:S05]  /*0530*/  EXIT ;  /* 0x000000000000794d */ /* 0x000fea0003800000 */
.L_x_40:
        /* <DEDUP_REMOVED lines=12> */
.L_x_82:


//--------------------- .text._Z9greyscalePhS_ii  --------------------------
	.section	.text._Z9greyscalePhS_ii,"ax",@progbits
	.align	128
        .global         _Z9greyscalePhS_ii
        .type           _Z9greyscalePhS_ii,@function
        .size           _Z9greyscalePhS_ii,(.L_x_83 - _Z9greyscalePhS_ii)
        .other          _Z9greyscalePhS_ii,@"STO_CUDA_ENTRY STV_DEFAULT"
_Z9greyscalePhS_ii:
.text._Z9greyscalePhS_ii:
        /* <DEDUP_REMOVED lines=16> */
[----:B------:R-:W0:Y:S01]  /*0100*/  LDCU.128 UR8, c[0x0][0x380] ;  /* 0x00007000ff0877ac */ /* 0x000e220008000c00 */
[----:B------:R-:W-:Y:S01]  /*0110*/  SHF.R.S32.HI R12, RZ, 0x1f, R0 ;  /* 0x0000001fff0c7819 */ /* 0x000fe20000011400 */
[----:B------:R-:W1:Y:S01]  /*0120*/  LDCU.64 UR4, c[0x0][0x358] ;  /* 0x00006b00ff0477ac */ /* 0x000e620008000a00 */
[----:B0-----:R-:W-:-:S04]  /*0130*/  IADD3 R2, P0, PT, R0, UR8, RZ ;  /* 0x0000000800027c10 */ /* 0x001fc8000ff1e0ff */
[----:B------:R-:W-:-:S05]  /*0140*/  IADD3.X R3, PT, PT, R12, UR9, RZ, P0, !PT ;  /* 0x000000090c037c10 */ /* 0x000fca00087fe4ff */
[----:B-1----:R-:W2:Y:S04]  /*0150*/  LDG.E.U8 R11, desc[UR4][R2.64+0x1] ;  /* 0x00000104020b7981 */ /* 0x002ea8000c1e1100 */
[----:B------:R-:W3:Y:S04]  /*0160*/  LDG.E.U8 R10, desc[UR4][R2.64] ;  /* 0x00000004020a7981 */ /* 0x000ee8000c1e1100 */
[----:B------:R0:W4:Y:S01]  /*0170*/  LDG.E.U8 R8, desc[UR4][R2.64+0x2] ;  /* 0x0000020402087981 */ /* 0x000122000c1e1100 */
[----:B------:R-:W-:Y:S01]  /*0180*/  UMOV UR6, 0xae147ae1 ;  /* 0xae147ae100067882 */ /* 0x000fe20000000000 */
[----:B------:R-:W-:Y:S01]  /*0190*/  UMOV UR7, 0x3fe2e147 ;  /* 0x3fe2e14700077882 */ /* 0x000fe20000000000 */
[----:B0-----:R-:W-:-:S04]  /*01a0*/  IADD3 R2, P0, PT, R0, UR10, RZ ;  /* 0x0000000a00027c10 */ /* 0x001fc8000ff1e0ff */
[----:B------:R-:W-:-:S05]  /*01b0*/  IADD3.X R3, PT, PT, R12, UR11, RZ, P0, !PT ;  /* 0x0000000b0c037c10 */ /* 0x000fca00087fe4ff */
[----:B------:R-:W-:Y:S01]  /*01c0*/  STG.E.U8 desc[UR4][R2.64+0x3], RZ ;  /* 0x000003ff02007986 */ /* 0x000fe2000c101104 */
[----:B--2---:R-:W0:Y:S08]  /*01d0*/  I2F.F64.U16 R6, R11 ;  /* 0x0000000b00067312 */ /* 0x004e300000101800 */
[----:B---3--:R-:W1:Y:S01]  /*01e0*/  I2F.F64.U16 R4, R10 ;  /* 0x0000000a00047312 */ /* 0x008e620000101800 */
[----:B0-----:R-:W-:-:S07]  /*01f0*/  DMUL R6, R6, UR6 ;  /* 0x0000000606067c28 */ /* 0x001fce0008000000 */
[----:B----4-:R-:W0:Y:S01]  /*0200*/  I2F.F64.U16 R8, R8 ;  /* 0x0000000800087312 */ /* 0x010e220000101800 */
[----:B------:R-:W-:Y:S01]  /*0210*/  UMOV UR6, 0xc28f5c29 ;  /* 0xc28f5c2900067882 */ /* 0x000fe20000000000 */
[----:B------:R-:W-:Y:S02]  /*0220*/  UMOV UR7, 0x3fbc28f5 ;  /* 0x3fbc28f500077882 */ /* 0x000fe40000000000 */
[----:B-1----:R-:W-:Y:S01]  /*0230*/  DFMA R4, R4, UR6, R6 ;  /* 0x0000000604047c2b */ /* 0x002fe20008000006 */
[----:B------:R-:W-:Y:S01]  /*0240*/  UMOV UR6, 0x33333333 ;  /* 0x3333333300067882 */ /* 0x000fe20000000000 */
[----:B------:R-:W-:-:S06]  /*0250*/  UMOV UR7, 0x3fd33333 ;  /* 0x3fd3333300077882 */ /* 0x000fcc0000000000 */
[----:B0-----:R-:W-:-:S10]  /*0260*/  DFMA R4, R8, UR6, R4 ;  /* 0x0000000608047c2b */ /* 0x001fd40008000004 */
[----:B------:R-:W0:Y:S02]  /*0270*/  F2I.F64.TRUNC R5, R4 ;  /* 0x0000000400057311 */ /* 0x000e24000030d100 */
[----:B0-----:R-:W-:Y:S04]  /*0280*/  STG.E.U8 desc[UR4][R2.64], R5 ;  /* 0x0000000502007986 */ /* 0x001fe8000c101104 */
[----:B------:R-:W-:Y:S04]  /*0290*/  STG.E.U8 desc[UR4][R2.64+0x1], R5 ;  /* 0x0000010502007986 */ /* 0x000fe8000c101104 */
[----:B------:R-:W-:Y:S01]  /*02a0*/  STG.E.U8 desc[UR4][R2.64+0x2], R5 ;  /* 0x0000020502007986 */ /* 0x000fe2000c101104 */
[----:B------:R-:W-:Y:S05]  /*02b0*/  EXIT ;  /* 0x000000000000794d */ /* 0x000fea0003800000 */
.L_x_41:
        /* <DEDUP_REMOVED lines=12> */
.L_x_83:


//--------------------- .text._Z8brightenPhS_iif  --------------------------
	.section	.text._Z8brightenPhS_iif,"ax",@progbits
	.align	128
        .global         _Z8brightenPhS_iif
        .type           _Z8brightenPhS_iif,@function
        .size           _Z8brightenPhS_iif,(.L_x_84 - _Z8brightenPhS_iif)
        .other          _Z8brightenPhS_iif,@"STO_CUDA_ENTRY STV_DEFAULT"
_Z8brightenPhS_iif:
.text._Z8brightenPhS_iif:
        /* <DEDUP_REMOVED lines=8> */
[----:B0-----:R-:W-:Y:S02]  /*0080*/  IMAD R2, R2, UR5, R5 ;  /* 0x0000000502027c24 */ /* 0x001fe4000f8e0205 */
[----:B-1----:R-:W-:Y:S01]  /*0090*/  IMAD R0, R0, UR4, R3 ;  /* 0x0000000400007c24 */ /* 0x002fe2000f8e0203 */
[----:B--2---:R-:W-:-:S02]  /*00a0*/  UIMAD UR4, UR6, UR7, URZ ;  /* 0x00000007060472a4 */ /* 0x004fc4000f8e02ff */
[----:B------:R-:W-:Y:S02]  /*00b0*/  IMAD R3, R2, UR6, RZ ;  /* 0x0000000602037c24 */ /* 0x000fe4000f8e02ff */
[----:B------:R-:W-:Y:S02]  /*00c0*/  USHF.L.U32 UR4, UR4, 0x2, URZ ;  /* 0x0000000204047899 */ /* 0x000fe400080006ff */
[----:B------:R-:W-:-:S05]  /*00d0*/  IMAD R0, R3, 0x4, R0 ;  /* 0x0000000403007824 */ /* 0x000fca00078e0200 */
[----:B------:R-:W-:-:S13]  /*00e0*/  ISETP.GE.AND P0, PT, R0, UR4, PT ;  /* 0x0000000400007c0c */ /* 0x000fda000bf06270 */
[----:B------:R-:W-:Y:S05]  /*00f0*/  @P0 EXIT ;  /* 0x000000000000094d */ /* 0x000fea0003800000 */
[----:B------:R-:W0:Y:S01]  /*0100*/  LDCU.64 UR6, c[0x0][0x380] ;  /* 0x00007000ff0677ac */ /* 0x000e220008000a00 */
[----:B------:R-:W-:Y:S01]  /*0110*/  SHF.R.S32.HI R6, RZ, 0x1f, R0 ;  /* 0x0000001fff067819 */ /* 0x000fe20000011400 */
[----:B------:R-:W1:Y:S01]  /*0120*/  LDCU.64 UR4, c[0x0][0x358] ;  /* 0x00006b00ff0477ac */ /* 0x000e620008000a00 */
[----:B0-----:R-:W-:Y:S01]  /*0130*/  IADD3 R2, P0, PT, R0, UR6, RZ ;  /* 0x0000000600027c10 */ /* 0x001fe2000ff1e0ff */
[----:B------:R-:W0:Y:S03]  /*0140*/  LDCU UR6, c[0x0][0x398] ;  /* 0x00007300ff0677ac */ /* 0x000e260008000800 */
[----:B------:R-:W-:-:S05]  /*0150*/  IADD3.X R3, PT, PT, R6, UR7, RZ, P0, !PT ;  /* 0x0000000706037c10 */ /* 0x000fca00087fe4ff */
[----:B-1----:R-:W2:Y:S01]  /*0160*/  LDG.E.U8 R2, desc[UR4][R2.64] ;  /* 0x0000000402027981 */ /* 0x002ea2000c1e1100 */
[----:B------:R-:W-:Y:S01]  /*0170*/  BSSY.RECONVERGENT B0, `(.L_x_42) ;  /* 0x000000a000007945 */ /* 0x000fe20003800200 */
[----:B------:R-:W-:Y:S01]  /*0180*/  IMAD.MOV.U32 R5, RZ, RZ, 0xff ;  /* 0x000000ffff057424 */ /* 0x000fe200078e00ff */
[----:B--2---:R-:W-:-:S05]  /*0190*/  I2FP.F32.U32 R4, R2 ;  /* 0x0000000200047245 */ /* 0x004fca0000201000 */
[----:B0-----:R-:W-:-:S05]  /*01a0*/  FMUL R4, R4, UR6 ;  /* 0x0000000604047c20 */ /* 0x001fca0008400000 */
[----:B------:R-:W-:-:S13]  /*01b0*/  FSETP.GT.AND P0, PT, R4, 255, PT ;  /* 0x437f00000400780b */ /* 0x000fda0003f04000 */
[----:B------:R-:W-:Y:S05]  /*01c0*/  @P0 BRA `(.L_x_43) ;  /* 0x0000000000100947 */ /* 0x000fea0003800000 */
[----:B------:R-:W-:Y:S02]  /*01d0*/  FSETP.GEU.AND P0, PT, R4, RZ, PT ;  /* 0x000000ff0400720b */ /* 0x000fe40003f0e000 */
[----:B------:R-:W-:-:S11]  /*01e0*/  PRMT R5, RZ, 0x7610, R5 ;  /* 0x00007610ff057816 */ /* 0x000fd60000000005 */
[----:B------:R-:W0:Y:S02]  /*01f0*/  @P0 F2I.U32.TRUNC.NTZ R4, R4 ;  /* 0x0000000400040305 */ /* 0x000e24000020f000 */
[----:B0-----:R-:W-:-:S07]  /*0200*/  @P0 PRMT R5, R4, 0x7610, R5 ;  /* 0x0000761004050816 */ /* 0x001fce0000000005 */
.L_x_43:
[----:B------:R-:W-:Y:S05]  /*0210*/  BSYNC.RECONVERGENT B0 ;  /* 0x0000000000007941 */ /* 0x000fea0003800200 */
.L_x_42:
[----:B------:R-:W0:Y:S02]  /*0220*/  LDCU.64 UR6, c[0x0][0x388] ;  /* 0x00007100ff0677ac */ /* 0x000e240008000a00 */
[----:B0-----:R-:W-:-:S04]  /*0230*/  IADD3 R2, P0, PT, R0, UR6, RZ ;  /* 0x0000000600027c10 */ /* 0x001fc8000ff1e0ff */
[----:B------:R-:W-:-:S05]  /*0240*/  IADD3.X R3, PT, PT, R6, UR7, RZ, P0, !PT ;  /* 0x0000000706037c10 */ /* 0x000fca00087fe4ff */
[----:B------:R-:W-:Y:S01]  /*0250*/  STG.E.U8 desc[UR4][R2.64], R5 ;  /* 0x0000000502007986 */ /* 0x000fe2000c101104 */
[----:B------:R-:W-:Y:S05]  /*0260*/  EXIT ;  /* 0x000000000000794d */ /* 0x000fea0003800000 */
.L_x_44:
        /* <DEDUP_REMOVED lines=9> */
.L_x_84:


//--------------------- .text._Z7zeroOutPifi      --------------------------
	.section	.text._Z7zeroOutPifi,"ax",@progbits
	.align	128
        .global         _Z7zeroOutPifi
        .type           _Z7zeroOutPifi,@function
        .size           _Z7zeroOutPifi,(.L_x_85 - _Z7zeroOutPifi)
        .other          _Z7zeroOutPifi,@"STO_CUDA_ENTRY STV_DEFAULT"
_Z7zeroOutPifi:
.text._Z7zeroOutPifi:
[----:B------:R-:W-:Y:S01]  /*0000*/  LDC R1, c[0x0][0x37c] ;  /* 0x0000df00ff017b82 */ /* 0x000fe20000000800 */
[----:B------:R-:W0:Y:S01]  /*0010*/  S2R R5, SR_CTAID.X ;  /* 0x0000000000057919 */ /* 0x000e220000002500 */
[----:B------:R-:W0:Y:S01]  /*0020*/  LDCU UR4, c[0x0][0x360] ;  /* 0x00006c00ff0477ac */ /* 0x000e220008000800 */
[----:B------:R-:W0:Y:S01]  /*0030*/  S2R R0, SR_TID.X ;  /* 0x0000000000007919 */ /* 0x000e220000002100 */
[----:B------:R-:W1:Y:S01]  /*0040*/  LDCU UR5, c[0x0][0x38c] ;  /* 0x00007180ff0577ac */ /* 0x000e620008000800 */
[----:B0-----:R-:W-:-:S05]  /*0050*/  IMAD R5, R5, UR4, R0 ;  /* 0x0000000405057c24 */ /* 0x001fca000f8e0200 */
[----:B-1----:R-:W-:-:S13]  /*0060*/  ISETP.GE.AND P0, PT, R5, UR5, PT ;  /* 0x0000000505007c0c */ /* 0x002fda000bf06270 */
[----:B------:R-:W-:Y:S05]  /*0070*/  @P0 EXIT ;  /* 0x000000000000094d */ /* 0x000fea0003800000 */
[----:B------:R-:W0:Y:S01]  /*0080*/  LDC.64 R2, c[0x0][0x380] ;  /* 0x0000e000ff027b82 */ /* 0x000e220000000a00 */
[----:B------:R-:W1:Y:S01]  /*0090*/  LDCU.64 UR4, c[0x0][0x358] ;  /* 0x00006b00ff0477ac */ /* 0x000e620008000a00 */
[----:B------:R-:W2:Y:S01]  /*00a0*/  LDCU UR6, c[0x0][0x388] ;  /* 0x00007100ff0677ac */ /* 0x000ea20008000800 */
[----:B0-----:R-:W-:-:S05]  /*00b0*/  IMAD.WIDE R2, R5, 0x4, R2 ;  /* 0x0000000405027825 */ /* 0x001fca00078e0202 */
[----:B-1----:R-:W3:Y:S02]  /*00c0*/  LDG.E R0, desc[UR4][R2.64] ;  /* 0x0000000402007981 */ /* 0x002ee4000c1e1900 */
[----:B---3--:R-:W-:-:S04]  /*00d0*/  IABS R0, R0 ;  /* 0x0000000000007213 */ /* 0x008fc80000000000 */
[----:B------:R-:W-:-:S04]  /*00e0*/  I2FP.F32.S32 R0, R0 ;  /* 0x0000000000007245 */ /* 0x000fc80000201400 */
[----:B--2---:R-:W-:-:S13]  /*00f0*/  FSETP.GEU.AND P0, PT, R0, UR6, PT ;  /* 0x0000000600007c0b */ /* 0x004fda000bf0e000 */
[----:B------:R-:W-:Y:S05]  /*0100*/  @P0 EXIT ;  /* 0x000000000000094d */ /* 0x000fea0003800000 */
[----:B------:R-:W-:Y:S01]  /*0110*/  STG.E desc[UR4][R2.64], RZ ;  /* 0x000000ff02007986 */ /* 0x000fe2000c101904 */
[----:B------:R-:W-:Y:S05]  /*0120*/  EXIT ;  /* 0x000000000000794d */ /* 0x000fea0003800000 */
.L_x_45:
        /* <DEDUP_REMOVED lines=13> */
.L_x_85:


//--------------------- .text._Z9UNshufflePhPfii  --------------------------
	.section	.text._Z9UNshufflePhPfii,"ax",@progbits
	.align	128
        .global         _Z9UNshufflePhPfii
        .type           _Z9UNshufflePhPfii,@function
        .size           _Z9UNshufflePhPfii,(.L_x_86 - _Z9UNshufflePhPfii)
        .other          _Z9UNshufflePhPfii,@"STO_CUDA_ENTRY STV_DEFAULT"
_Z9UNshufflePhPfii:
.text._Z9UNshufflePhPfii:
        /* <DEDUP_REMOVED lines=10> */
[----:B------:R-:W-:Y:S01]  /*00a0*/  SHF.R.S32.HI R5, RZ, 0x1f, R0 ;  /* 0x0000001fff057819 */ /* 0x000fe20000011400 */
[----:B------:R-:W0:Y:S01]  /*00b0*/  LDC.64 R2, c[0x0][0x388] ;  /* 0x0000e200ff027b82 */ /* 0x000e220000000a00 */
[----:B------:R-:W1:Y:S02]  /*00c0*/  LDCU.64 UR4, c[0x0][0x358] ;  /* 0x00006b00ff0477ac */ /* 0x000e640008000a00 */
[----:B------:R-:W-:-:S04]  /*00d0*/  LEA.HI R5, R5, R0, RZ, 0x2 ;  /* 0x0000000005057211 */ /* 0x000fc800078f10ff */
[----:B------:R-:W-:Y:S02]  /*00e0*/  LOP3.LUT R7, R5, 0xfffffffc, RZ, 0xc0, !PT ;  /* 0xfffffffc05077812 */ /* 0x000fe400078ec0ff */
[----:B------:R-:W-:-:S03]  /*00f0*/  SHF.R.S32.HI R5, RZ, 0x2, R5 ;  /* 0x00000002ff057819 */ /* 0x000fc60000011405 */
[----:B------:R-:W-:-:S04]  /*0100*/  IMAD.IADD R7, R0, 0x1, -R7 ;  /* 0x0000000100077824 */ /* 0x000fc800078e0a07 */
[----:B------:R-:W-:-:S04]  /*0110*/  IMAD R4, R7, UR6, RZ ;  /* 0x0000000607047c24 */ /* 0x000fc8000f8e02ff */
[----:B------:R-:W-:-:S04]  /*0120*/  IMAD R5, R4, UR7, R5 ;  /* 0x0000000704057c24 */ /* 0x000fc8000f8e0205 */
[----:B0-----:R-:W-:-:S06]  /*0130*/  IMAD.WIDE R2, R5, 0x4, R2 ;  /* 0x0000000405027825 */ /* 0x001fcc00078e0202 */
[----:B-1----:R-:W2:Y:S01]  /*0140*/  LDG.E R2, desc[UR4][R2.64] ;  /* 0x0000000402027981 */ /* 0x002ea2000c1e1900 */
[----:B------:R-:W-:Y:S01]  /*0150*/  BSSY.RECONVERGENT B0, `(.L_x_46) ;  /* 0x0000008000007945 */ /* 0x000fe20003800200 */
[----:B------:R-:W-:Y:S01]  /*0160*/  IMAD.MOV.U32 R4, RZ, RZ, 0xff ;  /* 0x000000ffff047424 */ /* 0x000fe200078e00ff */
[----:B--2---:R-:W-:-:S13]  /*0170*/  FSETP.GT.AND P0, PT, R2, 255, PT ;  /* 0x437f00000200780b */ /* 0x004fda0003f04000 */
[----:B------:R-:W-:Y:S05]  /*0180*/  @P0 BRA `(.L_x_47) ;  /* 0x0000000000100947 */ /* 0x000fea0003800000 */
[----:B------:R-:W-:Y:S02]  /*0190*/  FSETP.GEU.AND P0, PT, R2, RZ, PT ;  /* 0x000000ff0200720b */ /* 0x000fe40003f0e000 */
[----:B------:R-:W-:-:S11]  /*01a0*/  PRMT R4, RZ, 0x7610, R4 ;  /* 0x00007610ff047816 */ /* 0x000fd60000000004 */
[----:B------:R-:W0:Y:S02]  /*01b0*/  @P0 F2I.U32.TRUNC.NTZ R2, R2 ;  /* 0x0000000200020305 */ /* 0x000e24000020f000 */
[----:B0-----:R-:W-:-:S07]  /*01c0*/  @P0 PRMT R4, R2, 0x7610, R4 ;  /* 0x0000761002040816 */ /* 0x001fce0000000004 */
.L_x_47:
[----:B------:R-:W-:Y:S05]  /*01d0*/  BSYNC.RECONVERGENT B0 ;  /* 0x0000000000007941 */ /* 0x000fea0003800200 */
.L_x_46:
[----:B------:R-:W0:Y:S02]  /*01e0*/  LDCU.64 UR6, c[0x0][0x380] ;  /* 0x00007000ff0677ac */ /* 0x000e240008000a00 */
[----:B0-----:R-:W-:-:S04]  /*01f0*/  IADD3 R2, P0, PT, R0, UR6, RZ ;  /* 0x0000000600027c10 */ /* 0x001fc8000ff1e0ff */
[----:B------:R-:W-:-:S05]  /*0200*/  LEA.HI.X.SX32 R3, R0, UR7, 0x1, P0 ;  /* 0x0000000700037c11 */ /* 0x000fca00080f0eff */
[----:B------:R-:W-:Y:S01]  /*0210*/  STG.E.U8 desc[UR4][R2.64], R4 ;  /* 0x0000000402007986 */ /* 0x000fe2000c101104 */
[----:B------:R-:W-:Y:S05]  /*0220*/  EXIT ;  /* 0x000000000000794d */ /* 0x000fea0003800000 */
.L_x_48:
        /* <DEDUP_REMOVED lines=13> */
.L_x_86:


//--------------------- .text._Z7shufflePfPhii    --------------------------
	.section	.text._Z7shufflePfPhii,"ax",@progbits
	.align	128
        .global         _Z7shufflePfPhii
        .type           _Z7shufflePfPhii,@function
        .size           _Z7shufflePfPhii,(.L_x_87 - _Z7shufflePfPhii)
        .other          _Z7shufflePfPhii,@"STO_CUDA_ENTRY STV_DEFAULT"
_Z7shufflePfPhii:
.text._Z7shufflePfPhii:
        /* <DEDUP_REMOVED lines=10> */
[----:B------:R-:W0:Y:S01]  /*00a0*/  LDCU.64 UR8, c[0x0][0x388] ;  /* 0x00007100ff0877ac */ /* 0x000e220008000a00 */
[----:B------:R-:W1:Y:S01]  /*00b0*/  LDCU.64 UR4, c[0x0][0x358] ;  /* 0x00006b00ff0477ac */ /* 0x000e620008000a00 */
[----:B------:R-:W-:Y:S01]  /*00c0*/  SHF.R.S32.HI R7, RZ, 0x1f, R0 ;  /* 0x0000001fff077819 */ /* 0x000fe20000011400 */
[----:B------:R-:W2:Y:S01]  /*00d0*/  LDC.64 R2, c[0x0][0x380] ;  /* 0x0000e000ff027b82 */ /* 0x000ea20000000a00 */
[----:B0-----:R-:W-:-:S04]  /*00e0*/  IADD3 R4, P0, PT, R0, UR8, RZ ;  /* 0x0000000800047c10 */ /* 0x001fc8000ff1e0ff */
[----:B------:R-:W-:-:S05]  /*00f0*/  LEA.HI.X.SX32 R5, R0, UR9, 0x1, P0 ;  /* 0x0000000900057c11 */ /* 0x000fca00080f0eff */
[----:B-1----:R-:W3:Y:S01]  /*0100*/  LDG.E.U8 R4, desc[UR4][R4.64] ;  /* 0x0000000404047981 */ /* 0x002ee2000c1e1100 */
[----:B------:R-:W-:-:S04]  /*0110*/  LEA.HI R7, R7, R0, RZ, 0x2 ;  /* 0x0000000007077211 */ /* 0x000fc800078f10ff */
[----:B------:R-:W-:Y:S02]  /*0120*/  LOP3.LUT R9, R7, 0xfffffffc, RZ, 0xc0, !PT ;  /* 0xfffffffc07097812 */ /* 0x000fe400078ec0ff */
[----:B------:R-:W-:-:S03]  /*0130*/  SHF.R.S32.HI R7, RZ, 0x2, R7 ;  /* 0x00000002ff077819 */ /* 0x000fc60000011407 */
[----:B------:R-:W-:-:S04]  /*0140*/  IMAD.IADD R9, R0, 0x1, -R9 ;  /* 0x0000000100097824 */ /* 0x000fc800078e0a09 */
[----:B------:R-:W-:-:S04]  /*0150*/  IMAD R0, R9, UR6, RZ ;  /* 0x0000000609007c24 */ /* 0x000fc8000f8e02ff */
[----:B------:R-:W-:-:S04]  /*0160*/  IMAD R9, R0, UR7, R7 ;  /* 0x0000000700097c24 */ /* 0x000fc8000f8e0207 */
[----:B--2---:R-:W-:Y:S01]  /*0170*/  IMAD.WIDE R2, R9, 0x4, R2 ;  /* 0x0000000409027825 */ /* 0x004fe200078e0202 */
[----:B---3--:R-:W-:-:S05]  /*0180*/  I2FP.F32.U32 R7, R4 ;  /* 0x0000000400077245 */ /* 0x008fca0000201000 */
[----:B------:R-:W-:Y:S01]  /*0190*/  STG.E desc[UR4][R2.64], R7 ;  /* 0x0000000702007986 */ /* 0x000fe2000c101904 */
[----:B------:R-:W-:Y:S05]  /*01a0*/  EXIT ;  /* 0x000000000000794d */ /* 0x000fea0003800000 */
.L_x_49:
        /* <DEDUP_REMOVED lines=13> */
.L_x_87:


//--------------------- .text._Z8quantizePfifi    --------------------------
	.section	.text._Z8quantizePfifi,"ax",@progbits
	.align	128
        .global         _Z8quantizePfifi
        .type           _Z8quantizePfifi,@function
        .size           _Z8quantizePfifi,(.L_x_71 - _Z8quantizePfifi)
        .other          _Z8quantizePfifi,@"STO_CUDA_ENTRY STV_DEFAULT"
_Z8quantizePfifi:
.text._Z8quantizePfifi:
        /* <DEDUP_REMOVED lines=9> */
[----:B------:R-:W1:Y:S07]  /*0090*/  LDCU.64 UR4, c[0x0][0x358] ;  /* 0x00006b00ff0477ac */ /* 0x000e6e0008000a00 */
[----:B------:R-:W2:Y:S01]  /*00a0*/  LDC R7, c[0x0][0x38c] ;  /* 0x0000e300ff077b82 */ /* 0x000ea20000000800 */
[----:B0-----:R-:W-:-:S05]  /*00b0*/  IMAD.WIDE R4, R3, 0x4, R4 ;  /* 0x0000000403047825 */ /* 0x001fca00078e0204 */
[----:B-1----:R-:W3:Y:S01]  /*00c0*/  LDG.E R0, desc[UR4][R4.64] ;  /* 0x0000000404007981 */ /* 0x002ee2000c1e1900 */
[----:B------:R-:W-:Y:S01]  /*00d0*/  BSSY.RECONVERGENT B0, `(.L_x_50) ;  /* 0x000000e000007945 */ /* 0x000fe20003800200 */
[----:B--2---:R-:W0:Y:S02]  /*00e0*/  MUFU.RCP R2, R7 ;  /* 0x0000000700027308 */ /* 0x004e240000001000 */
[----:B0-----:R-:W-:-:S04]  /*00f0*/  FFMA R3, R2, -R7, 1 ;  /* 0x3f80000002037423 */ /* 0x001fc80000000807 */
[----:B------:R-:W-:Y:S02]  /*0100*/  FFMA R3, R2, R3, R2 ;  /* 0x0000000302037223 */ /* 0x000fe40000000002 */
[----:B---3--:R-:W0:Y:S02]  /*0110*/  FCHK P0, R0, R7 ;  /* 0x0000000700007302 */ /* 0x008e240000000000 */
[----:B------:R-:W-:-:S04]  /*0120*/  FFMA R2, R0, R3, RZ ;  /* 0x0000000300027223 */ /* 0x000fc800000000ff */
[----:B------:R-:W-:-:S04]  /*0130*/  FFMA R6, R2, -R7, R0 ;  /* 0x8000000702067223 */ /* 0x000fc80000000000 */
[----:B------:R-:W-:Y:S01]  /*0140*/  FFMA R2, R3, R6, R2 ;  /* 0x0000000603027223 */ /* 0x000fe20000000002 */
[----:B0-----:R-:W-:Y:S06]  /*0150*/  @!P0 BRA `(.L_x_51) ;  /* 0x0000000000148947 */ /* 0x001fec0003800000 */
[----:B------:R-:W0:Y:S01]  /*0160*/  LDCU UR6, c[0x0][0x38c] ;  /* 0x00007180ff0677ac */ /* 0x000e220008000800 */
[----:B------:R-:W-:Y:S01]  /*0170*/  MOV R6, 0x1a0 ;  /* 0x000001a000067802 */ /* 0x000fe20000000f00 */
[----:B0-----:R-:W-:-:S07]  /*0180*/  IMAD.U32 R3, RZ, RZ, UR6 ;  /* 0x00000006ff037e24 */ /* 0x001fce000f8e00ff */
[----:B------:R-:W-:Y:S05]  /*0190*/  CALL.REL.NOINC `($__internal_1_$__cuda_sm3x_div_rn_noftz_f32_slowpath) ;  /* 0x0000000000607944 */ /* 0x000fea0003c00000 */
[----:B------:R-:W-:-:S07]  /*01a0*/  IMAD.MOV.U32 R2, RZ, RZ, R0 ;  /* 0x000000ffff027224 */ /* 0x000fce00078e0000 */
.L_x_51:
[----:B------:R-:W-:Y:S05]  /*01b0*/  BSYNC.RECONVERGENT B0 ;  /* 0x0000000000007941 */ /* 0x000fea0003800200 */
.L_x_50:
[----:B------:R-:W0:Y:S02]  /*01c0*/  LDCU.64 UR6, c[0x0][0x388] ;  /* 0x00007100ff0677ac */ /* 0x000e240008000a00 */
[----:B0-----:R-:W-:Y:S01]  /*01d0*/  I2FP.F32.S32 R3, UR6 ;  /* 0x0000000600037c45 */ /* 0x001fe20008201400 */
[----:B------:R-:W-:-:S03]  /*01e0*/  IMAD.U32 R10, RZ, RZ, UR7 ;  /* 0x00000007ff0a7e24 */ /* 0x000fc6000f8e00ff */
[----:B------:R-:W0:Y:S01]  /*01f0*/  MUFU.RCP R0, R3 ;  /* 0x0000000300007308 */ /* 0x000e220000001000 */
[----:B------:R-:W-:-:S07]  /*0200*/  FMUL R6, R3, R2 ;  /* 0x0000000203067220 */ /* 0x000fce0000400000 */
[----:B------:R-:W-:Y:S08]  /*0210*/  FCHK P0, R10, R3 ;  /* 0x000000030a007302 */ /* 0x000ff00000000000 */
[----:B------:R-:W1:Y:S01]  /*0220*/  F2I.TRUNC.NTZ R2, R6 ;  /* 0x0000000600027305 */ /* 0x000e62000020f100 */
[----:B0-----:R-:W-:-:S04]  /*0230*/  FFMA R7, -R3, R0, 1 ;  /* 0x3f80000003077423 */ /* 0x001fc80000000100 */
[----:B------:R-:W-:-:S04]  /*0240*/  FFMA R0, R0, R7, R0 ;  /* 0x0000000700007223 */ /* 0x000fc80000000000 */
[----:B------:R-:W-:-:S04]  /*0250*/  FFMA R7, R0, UR7, RZ ;  /* 0x0000000700077c23 */ /* 0x000fc800080000ff */
[----:B------:R-:W-:Y:S01]  /*0260*/  FFMA R8, -R3, R7, UR7 ;  /* 0x0000000703087e23 */ /* 0x000fe20008000107 */
[----:B-1----:R-:W-:-:S03]  /*0270*/  I2FP.F32.S32 R2, R2 ;  /* 0x0000000200027245 */ /* 0x002fc60000201400 */
[----:B------:R-:W-:Y:S01]  /*0280*/  FFMA R7, R0, R8, R7 ;  /* 0x0000000800077223 */ /* 0x000fe20000000007 */
[----:B------:R-:W-:Y:S06]  /*0290*/  @!P0 BRA `(.L_x_52) ;  /* 0x0000000000148947 */ /* 0x000fec0003800000 */
[----:B------:R-:W0:Y:S01]  /*02a0*/  LDCU UR6, c[0x0][0x38c] ;  /* 0x00007180ff0677ac */ /* 0x000e220008000800 */
[----:B------:R-:W-:Y:S01]  /*02b0*/  MOV R6, 0x2e0 ;  /* 0x000002e000067802 */ /* 0x000fe20000000f00 */
[----:B0-----:R-:W-:-:S07]  /*02c0*/  IMAD.U32 R0, RZ, RZ, UR6 ;  /* 0x00000006ff007e24 */ /* 0x001fce000f8e00ff */
[----:B------:R-:W-:Y:S05]  /*02d0*/  CALL.REL.NOINC `($__internal_1_$__cuda_sm3x_div_rn_noftz_f32_slowpath) ;  /* 0x0000000000107944 */ /* 0x000fea0003c00000 */
[----:B------:R-:W-:-:S07]  /*02e0*/  IMAD.MOV.U32 R7, RZ, RZ, R0 ;  /* 0x000000ffff077224 */ /* 0x000fce00078e0000 */
.L_x_52:
[----:B------:R-:W-:-:S05]  /*02f0*/  FMUL R7, R2, R7 ;  /* 0x0000000702077220 */ /* 0x000fca0000400000 */
[----:B------:R-:W-:Y:S01]  /*0300*/  STG.E desc[UR4][R4.64], R7 ;  /* 0x0000000704007986 */ /* 0x000fe2000c101904 */
[----:B------:R-:W-:Y:S05]  /*0310*/  EXIT ;  /* 0x000000000000794d */ /* 0x000fea0003800000 */
        .weak           $__internal_1_$__cuda_sm3x_div_rn_noftz_f32_slowpath
        .type           $__internal_1_$__cuda_sm3x_div_rn_noftz_f32_slowpath,@function
        .size           $__internal_1_$__cuda_sm3x_div_rn_noftz_f32_slowpath,(.L_x_71 - $__internal_1_$__cuda_sm3x_div_rn_noftz_f32_slowpath)
$__internal_1_$__cuda_sm3x_div_rn_noftz_f32_slowpath:
[----:B------:R-:W-:Y:S01]  /*0320*/  SHF.R.U32.HI R8, RZ, 0x17, R3 ;  /* 0x00000017ff087819 */ /* 0x000fe20000011603 */
[----:B------:R-:W-:Y:S01]  /*0330*/  BSSY.RECONVERGENT B1, `(.L_x_53) ;  /* 0x0000062000017945 */ /* 0x000fe20003800200 */
[----:B------:R-:W-:Y:S02]  /*0340*/  SHF.R.U32.HI R7, RZ, 0x17, R0 ;  /* 0x00000017ff077819 */ /* 0x000fe40000011600 */
        /* <DEDUP_REMOVED lines=8> */
[----:B------:R-:W-:Y:S02]  /*03d0*/  FSETP.GTU.FTZ.AND P0, PT, |R0|, +INF , PT ;  /* 0x7f8000000000780b */ /* 0x000fe40003f1c200 */
        /* <DEDUP_REMOVED lines=22> */
.L_x_54:
[----:B------:R-:W-:Y:S01]  /*0540*/  LEA R8, R12, 0xc0800000, 0x17 ;  /* 0xc08000000c087811 */ /* 0x000fe200078eb8ff */
[----:B------:R-:W-:Y:S04]  /*0550*/  BSSY.RECONVERGENT B2, `(.L_x_59) ;  /* 0x0000036000027945 */ /* 0x000fe80003800200 */
[----:B------:R-:W-:Y:S02]  /*0560*/  IMAD.IADD R8, R3, 0x1, -R8 ;  /* 0x0000000103087824 */ /* 0x000fe400078e0a08 */
[----:B------:R-:W-:Y:S02]  /*0570*/  VIADD R3, R10, 0xffffff81 ;  /* 0xffffff810a037836 */ /* 0x000fe40000000000 */
[----:B------:R0:W1:Y:S01]  /*0580*/  MUFU.RCP R9, R8 ;  /* 0x0000000800097308 */ /* 0x0000620000001000 */
[----:B------:R-:W-:Y:S01]  /*0590*/  FADD.FTZ R11, -R8, -RZ ;  /* 0x800000ff080b7221 */ /* 0x000fe20000010100 */
[C---:B------:R-:W-:Y:S01]  /*05a0*/  IMAD R0, R3.reuse, -0x800000, R0 ;  /* 0xff80000003007824 */ /* 0x040fe200078e0200 */
[----:B0-----:R-:W-:-:S05]  /*05b0*/  IADD3 R8, PT, PT, R3, 0x7f, -R12 ;  /* 0x0000007f03087810 */ /* 0x001fca0007ffe80c */
[----:B------:R-:W-:Y:S02]  /*05c0*/  IMAD.IADD R8, R8, 0x1, R7 ;  /* 0x0000000108087824 */ /* 0x000fe400078e0207 */
[----:B-1----:R-:W-:-:S04]  /*05d0*/  FFMA R10, R9, R11, 1 ;  /* 0x3f800000090a7423 */ /* 0x002fc8000000000b */
        /* <DEDUP_REMOVED lines=41> */
.L_x_61:
[----:B------:R-:W-:-:S04]  /*0870*/  LOP3.LUT R0, R0, 0x80000000, RZ, 0xc0, !PT ;  /* 0x8000000000007812 */ /* 0x000fc800078ec0ff */
[----:B------:R-:W-:Y:S01]  /*0880*/  LOP3.LUT R0, R0, 0x7f800000, RZ, 0xfc, !PT ;  /* 0x7f80000000007812 */ /* 0x000fe200078efcff */
[----:B------:R-:W-:Y:S06]  /*0890*/  BRA `(.L_x_62) ;  /* 0x0000000000047947 */ /* 0x000fec0003800000 */
.L_x_60:
[----:B------:R-:W-:-:S07]  /*08a0*/  IMAD R0, R8, 0x800000, R0 ;  /* 0x0080000008007824 */ /* 0x000fce00078e0200 */
.L_x_62:
[----:B------:R-:W-:Y:S05]  /*08b0*/  BSYNC.RECONVERGENT B2 ;  /* 0x0000000000027941 */ /* 0x000fea0003800200 */
.L_x_59:
[----:B------:R-:W-:Y:S05]  /*08c0*/  BRA `(.L_x_63) ;  /* 0x0000000000207947 */ /* 0x000fea0003800000 */
.L_x_58:
[----:B------:R-:W-:-:S04]  /*08d0*/  LOP3.LUT R0, R3, 0x80000000, R0, 0x48, !PT ;  /* 0x8000000003007812 */ /* 0x000fc800078e4800 */
[----:B------:R-:W-:Y:S01]  /*08e0*/  LOP3.LUT R0, R0, 0x7f800000, RZ, 0xfc, !PT ;  /* 0x7f80000000007812 */ /* 0x000fe200078efcff */
[----:B------:R-:W-:Y:S06]  /*08f0*/  BRA `(.L_x_63) ;  /* 0x0000000000147947 */ /* 0x000fec0003800000 */
.L_x_57:
[----:B------:R-:W-:Y:S01]  /*0900*/  LOP3.LUT R0, R3, 0x80000000, R0, 0x48, !PT ;  /* 0x8000000003007812 */ /* 0x000fe200078e4800 */
[----:B------:R-:W-:Y:S06]  /*0910*/  BRA `(.L_x_63) ;  /* 0x00000000000c7947 */ /* 0x000fec0003800000 */
.L_x_56:
[----:B------:R-:W0:Y:S01]  /*0920*/  MUFU.RSQ R0, -QNAN ;  /* 0xffc0000000007908 */ /* 0x000e220000001400 */
[----:B------:R-:W-:Y:S05]  /*0930*/  BRA `(.L_x_63) ;  /* 0x0000000000047947 */ /* 0x000fea0003800000 */
.L_x_55:
[----:B------:R-:W-:-:S07]  /*0940*/  FADD.FTZ R0, R0, R3 ;  /* 0x0000000300007221 */ /* 0x000fce0000010000 */
.L_x_63:
[----:B------:R-:W-:Y:S05]  /*0950*/  BSYNC.RECONVERGENT B1 ;  /* 0x0000000000017941 */ /* 0x000fea0003800200 */
.L_x_53:
[----:B------:R-:W-:-:S04]  /*0960*/  IMAD.MOV.U32 R7, RZ, RZ, 0x0 ;  /* 0x00000000ff077424 */ /* 0x000fc800078e00ff */
[----:B0-----:R-:W-:Y:S05]  /*0970*/  RET.REL.NODEC R6 `(_Z8quantizePfifi) ;  /* 0xfffffff406a07950 */ /* 0x001fea0003c3ffff */
.L_x_64:
        /* <DEDUP_REMOVED lines=16> */
.L_x_71:


//--------------------- .text._Z7conv3x3PhS_iiPf  --------------------------
	.section	.text._Z7conv3x3PhS_iiPf,"ax",@progbits
	.align	128
        .global         _Z7conv3x3PhS_iiPf
        .type           _Z7conv3x3PhS_iiPf,@function
        .size           _Z7conv3x3PhS_iiPf,(.L_x_89 - _Z7conv3x3PhS_iiPf)
        .other          _Z7conv3x3PhS_iiPf,@"STO_CUDA_ENTRY STV_DEFAULT"
_Z7conv3x3PhS_iiPf:
.text._Z7conv3x3PhS_iiPf:
[----:B------:R-:W-:Y:S01]  /*0000*/  LDC R1, c[0x0][0x37c] ;  /* 0x0000df00ff017b82 */ /* 0x000fe20000000800 */
[----:B------:R-:W0:Y:S07]  /*0010*/  S2R R5, SR_CTAID.Y ;  /* 0x0000000000057919 */ /* 0x000e2e0000002600 */
[----:B------:R-:W1:Y:S01]  /*0020*/  LDC.64 R2, c[0x0][0x390] ;  /* 0x0000e400ff027b82 */ /* 0x000e620000000a00 */
[----:B------:R-:W2:Y:S01]  /*0030*/  LDCU UR4, c[0x0][0x360] ;  /* 0x00006c00ff0477ac */ /* 0x000ea20008000800 */
[----:B------:R-:W0:Y:S01]  /*0040*/  S2R R0, SR_TID.Y ;  /* 0x0000000000007919 */ /* 0x000e220000002200 */
[----:B------:R-:W0:Y:S01]  /*0050*/  LDCU UR5, c[0x0][0x364] ;  /* 0x00006c80ff0577ac */ /* 0x000e220008000800 */
[----:B------:R-:W2:Y:S01]  /*0060*/  S2R R8, SR_CTAID.X ;  /* 0x0000000000087919 */ /* 0x000ea20000002500 */
[----:B------:R-:W2:Y:S01]  /*0070*/  S2R R7, SR_TID.X ;  /* 0x0000000000077919 */ /* 0x000ea20000002100 */
[----:B-1----:R-:W-:-:S04]  /*0080*/  IMAD R16, R2, R3, RZ ;  /* 0x0000000302107224 */ /* 0x002fc800078e02ff */
[----:B------:R-:W-:Y:S02]  /*0090*/  IMAD.SHL.U32 R16, R16, 0x4, RZ ;  /* 0x0000000410107824 */ /* 0x000fe400078e00ff */
[----:B0-----:R-:W-:-:S04]  /*00a0*/  IMAD R5, R5, UR5, R0 ;  /* 0x0000000505057c24 */ /* 0x001fc8000f8e0200 */
[----:B------:R-:W-:Y:S02]  /*00b0*/  IMAD R2, R5, R2, RZ ;  /* 0x0000000205027224 */ /* 0x000fe400078e02ff */
[----:B--2---:R-:W-:-:S04]  /*00c0*/  IMAD R8, R8, UR4, R7 ;  /* 0x0000000408087c24 */ /* 0x004fc8000f8e0207 */
[----:B------:R-:W-:-:S05]  /*00d0*/  IMAD R11, R2, 0x4, R8 ;  /* 0x00000004020b7824 */ /* 0x000fca00078e0208 */
[----:B------:R-:W-:-:S13]  /*00e0*/  ISETP.GE.AND P0, PT, R11, R16, PT ;  /* 0x000000100b00720c */ /* 0x000fda0003f06270 */
[----:B------:R-:W-:Y:S05]  /*00f0*/  @P0 EXIT ;  /* 0x000000000000094d */ /* 0x000fea0003800000 */
[----:B------:R-:W-:Y:S01]  /*0100*/  IMAD.MOV R5, RZ, RZ, -R3 ;  /* 0x000000ffff057224 */ /* 0x000fe200078e0a03 */
[----:B------:R-:W-:Y:S01]  /*0110*/  LEA R17, R2, 0xfffffffc, 0x2 ;  /* 0xfffffffc02117811 */ /* 0x000fe200078e10ff */
[----:B------:R-:W0:Y:S02]  /*0120*/  LDCU.64 UR4, c[0x0][0x358] ;  /* 0x00006b00ff0477ac */ /* 0x000e240008000a00 */
[----:B------:R-:W-:-:S04]  /*0130*/  IMAD R0, R5, 0x4, R8 ;  /* 0x0000000405007824 */ /* 0x000fc800078e0208 */
[----:B------:R-:W-:Y:S02]  /*0140*/  IMAD.IADD R9, R0, 0x1, R17 ;  /* 0x0000000100097824 */ /* 0x000fe400078e0211 */
[----:B------:R-:W-:-:S03]  /*0150*/  IMAD R19, R2, 0x4, R0 ;  /* 0x0000000402137824 */ /* 0x000fc600078e0200 */
[-C--:B------:R-:W-:Y:S02]  /*0160*/  ISETP.GE.AND P1, PT, R9, R16.reuse, PT ;  /* 0x000000100900720c */ /* 0x080fe40003f26270 */
[----:B------:R-:W-:Y:S02]  /*0170*/  ISETP.GE.AND P0, PT, R19, R16, PT ;  /* 0x000000101300720c */ /* 0x000fe40003f06270 */
[----:B------:R-:W-:Y:S02]  /*0180*/  ISETP.LT.OR P1, PT, R9, RZ, P1 ;  /* 0x000000ff0900720c */ /* 0x000fe40000f21670 */
[----:B------:R-:W-:-:S11]  /*0190*/  ISETP.LT.OR P0, PT, R19, RZ, P0 ;  /* 0x000000ff1300720c */ /* 0x000fd60000701670 */
[----:B------:R-:W1:Y:S08]  /*01a0*/  @!P1 LDC.64 R14, c[0x0][0x380] ;  /* 0x0000e000ff0e9b82 */ /* 0x000e700000000a00 */
[----:B------:R-:W2:Y:S08]  /*01b0*/  @!P0 LDC.64 R4, c[0x0][0x380] ;  /* 0x0000e000ff048b82 */ /* 0x000eb00000000a00 */
[----:B------:R-:W3:Y:S01]  /*01c0*/  @!P1 LDC.64 R12, c[0x0][0x398] ;  /* 0x0000e600ff0c9b82 */ /* 0x000ee20000000a00 */
[----:B-1----:R-:W-:-:S07]  /*01d0*/  @!P1 IADD3 R14, P2, PT, R9, R14, RZ ;  /* 0x0000000e090e9210 */ /* 0x002fce0007f5e0ff */
[----:B------:R-:W1:Y:S01]  /*01e0*/  @!P0 LDC.64 R6, c[0x0][0x398] ;  /* 0x0000e600ff068b82 */ /* 0x000e620000000a00 */
[----:B------:R-:W-:-:S05]  /*01f0*/  @!P1 IMAD.X R15, RZ, RZ, R15, P2 ;  /* 0x000000ffff0f9224 */ /* 0x000fca00010e060f */
[----:B0-----:R-:W4:Y:S01]  /*0200*/  @!P1 LDG.E.U8 R14, desc[UR4][R14.64] ;  /* 0x000000040e0e9981 */ /* 0x001f22000c1e1100 */
[----:B--2---:R-:W-:-:S03]  /*0210*/  @!P0 IADD3 R4, P2, PT, R19, R4, RZ ;  /* 0x0000000413048210 */ /* 0x004fc60007f5e0ff */
[----:B---3--:R0:W2:Y:S02]  /*0220*/  @!P1 LDG.E R0, desc[UR4][R12.64] ;  /* 0x000000040c009981 */ /* 0x0080a4000c1e1900 */
[----:B------:R-:W-:-:S05]  /*0230*/  @!P0 IMAD.X R5, RZ, RZ, R5, P2 ;  /* 0x000000ffff058224 */ /* 0x000fca00010e0605 */
[----:B------:R-:W3:Y:S04]  /*0240*/  @!P0 LDG.E.U8 R4, desc[UR4][R4.64] ;  /* 0x0000000404048981 */ /* 0x000ee8000c1e1100 */
[----:B-1----:R1:W5:Y:S01]  /*0250*/  @!P0 LDG.E R25, desc[UR4][R6.64+0x4] ;  /* 0x0000040406198981 */ /* 0x002362000c1e1900 */
[----:B------:R-:W-:Y:S01]  /*0260*/  VIADD R27, R9, 0x8 ;  /* 0x00000008091b7836 */ /* 0x000fe20000000000 */
[C---:B------:R-:W-:Y:S01]  /*0270*/  ISETP.GE.AND P6, PT, R11.reuse, RZ, PT ;  /* 0x000000ff0b00720c */ /* 0x040fe20003fc6270 */
[C---:B------:R-:W-:Y:S02]  /*0280*/  VIADD R23, R11.reuse, 0xfffffffc ;  /* 0xfffffffc0b177836 */ /* 0x040fe40000000000 */
[----:B------:R-:W-:Y:S01]  /*0290*/  VIADD R21, R11, 0x4 ;  /* 0x000000040b157836 */ /* 0x000fe20000000000 */
[-C--:B------:R-:W-:Y:S01]  /*02a0*/  ISETP.GE.AND P5, PT, R27, R16.reuse, PT ;  /* 0x000000101b00720c */ /* 0x080fe20003fa6270 */
[----:B------:R-:W-:Y:S01]  /*02b0*/  IMAD R8, R3, 0x4, R8 ;  /* 0x0000000403087824 */ /* 0x000fe200078e0208 */
[-C--:B------:R-:W-:Y:S01]  /*02c0*/  ISETP.GE.AND P4, PT, R23, R16.reuse, PT ;  /* 0x000000101700720c */ /* 0x080fe20003f86270 */
[----:B------:R-:W-:Y:S01]  /*02d0*/  IMAD.MOV.U32 R10, RZ, RZ, RZ ;  /* 0x000000ffff0a7224 */ /* 0x000fe200078e00ff */
[----:B------:R-:W-:Y:S01]  /*02e0*/  ISETP.LT.OR P5, PT, R27, RZ, P5 ;  /* 0x000000ff1b00720c */ /* 0x000fe20002fa1670 */
[--C-:B------:R-:W-:Y:S01]  /*02f0*/  IMAD.IADD R17, R17, 0x1, R8.reuse ;  /* 0x0000000111117824 */ /* 0x100fe200078e0208 */
[----:B------:R-:W-:Y:S01]  /*0300*/  ISETP.LT.OR P4, PT, R23, RZ, P4 ;  /* 0x000000ff1700720c */ /* 0x000fe20002781670 */
[----:B------:R-:W-:Y:S01]  /*0310*/  IMAD R19, R2, 0x4, R8 ;  /* 0x0000000402137824 */ /* 0x000fe200078e0208 */
[-C--:B------:R-:W-:Y:S01]  /*0320*/  ISETP.GE.AND P3, PT, R21, R16.reuse, PT ;  /* 0x000000101500720c */ /* 0x080fe20003f66270 */
[----:B------:R-:W5:Y:S01]  /*0330*/  @P6 LDC.64 R8, c[0x0][0x380] ;  /* 0x0000e000ff086b82 */ /* 0x000f620000000a00 */
[----:B------:R-:W-:-:S02]  /*0340*/  ISETP.GE.AND P2, PT, R17, R16, PT ;  /* 0x000000101100720c */ /* 0x000fc40003f46270 */
[----:B------:R-:W-:Y:S02]  /*0350*/  ISETP.LT.OR P3, PT, R21, RZ, P3 ;  /* 0x000000ff1500720c */ /* 0x000fe40001f61670 */
[----:B------:R-:W-:-:S03]  /*0360*/  ISETP.LT.OR P2, PT, R17, RZ, P2 ;  /* 0x000000ff1100720c */ /* 0x000fc60001741670 */
[----:B0-----:R-:W0:Y:S08]  /*0370*/  @!P5 LDC.64 R12, c[0x0][0x380] ;  /* 0x0000e000ff0cdb82 */ /* 0x001e300000000a00 */
[----:B-1----:R-:W1:Y:S01]  /*0380*/  @!P3 LDC.64 R6, c[0x0][0x380] ;  /* 0x0000e000ff06bb82 */ /* 0x002e620000000a00 */
[----:B----4-:R-:W-:-:S07]  /*0390*/  @!P1 I2FP.F32.U32 R3, R14 ;  /* 0x0000000e00039245 */ /* 0x010fce0000201000 */
[----:B------:R-:W4:Y:S01]  /*03a0*/  @!P4 LDC.64 R14, c[0x0][0x380] ;  /* 0x0000e000ff0ecb82 */ /* 0x000f220000000a00 */
[----:B--2---:R-:W-:Y:S01]  /*03b0*/  @!P1 FFMA R10, R0, R3, RZ ;  /* 0x00000003000a9223 */ /* 0x004fe200000000ff */
[----:B------:R-:W-:-:S04]  /*03c0*/  ISETP.GE.AND P1, PT, R19, R16, PT ;  /* 0x000000101300720c */ /* 0x000fc80003f26270 */
[----:B------:R-:W-:Y:S02]  /*03d0*/  ISETP.LT.OR P1, PT, R19, RZ, P1 ;  /* 0x000000ff1300720c */ /* 0x000fe40000f21670 */
[----:B---3--:R-:W-:Y:S02]  /*03e0*/  @!P0 I2FP.F32.U32 R0, R4 ;  /* 0x0000000400008245 */ /* 0x008fe40000201000 */
[----:B------:R-:W2:Y:S03]  /*03f0*/  @!P2 LDC.64 R4, c[0x0][0x380] ;  /* 0x0000e000ff04ab82 */ /* 0x000ea60000000a00 */
[----:B-----5:R-:W-:Y:S01]  /*0400*/  @!P0 FFMA R10, R25, R0, R10 ;  /* 0x00000000190a8223 */ /* 0x020fe2000000000a */
[----:B0-----:R-:W-:Y:S02]  /*0410*/  @!P5 IADD3 R12, P0, PT, R27, R12, RZ ;  /* 0x0000000c1b0cd210 */ /* 0x001fe40007f1e0ff */
[----:B------:R-:W-:-:S02]  /*0420*/  P2R R0, PR, RZ, 0x20 ;  /* 0x00000020ff007803 */ /* 0x000fc40000000000 */
[----:B------:R-:W0:Y:S01]  /*0430*/  @P6 LDC.64 R24, c[0x0][0x398] ;  /* 0x0000e600ff186b82 */ /* 0x000e220000000a00 */
[----:B------:R-:W-:Y:S01]  /*0440*/  @!P5 IMAD.X R13, RZ, RZ, R13, P0 ;  /* 0x000000ffff0dd224 */ /* 0x000fe200000e060d */
[----:B----4-:R-:W-:-:S06]  /*0450*/  @!P4 IADD3 R14, P0, PT, R23, R14, RZ ;  /* 0x0000000e170ec210 */ /* 0x010fcc0007f1e0ff */
[----:B------:R-:W3:Y:S01]  /*0460*/  @!P1 LDC.64 R2, c[0x0][0x380] ;  /* 0x0000e000ff029b82 */ /* 0x000ee20000000a00 */
[----:B------:R-:W-:Y:S01]  /*0470*/  @!P4 IMAD.X R15, RZ, RZ, R15, P0 ;  /* 0x000000ffff0fc224 */ /* 0x000fe200000e060f */
[----:B------:R-:W-:-:S04]  /*0480*/  @P6 IADD3 R8, P0, PT, R11, R8, RZ ;  /* 0x000000080b086210 */ /* 0x000fc80007f1e0ff */
[----:B------:R-:W4:Y:S01]  /*0490*/  @!P4 LDG.E.U8 R14, desc[UR4][R14.64] ;  /* 0x000000040e0ec981 */ /* 0x000f22000c1e1100 */
[----:B------:R-:W-:Y:S01]  /*04a0*/  @P6 IMAD.X R9, RZ, RZ, R9, P0 ;  /* 0x000000ffff096224 */ /* 0x000fe200000e0609 */
[----:B-1----:R-:W-:Y:S01]  /*04b0*/  @!P3 IADD3 R6, P0, PT, R21, R6, RZ ;  /* 0x000000061506b210 */ /* 0x002fe20007f1e0ff */
[----:B------:R-:W1:Y:S04]  /*04c0*/  @!P3 LDC.64 R22, c[0x0][0x398] ;  /* 0x0000e600ff16bb82 */ /* 0x000e680000000a00 */
[----:B------:R-:W-:Y:S01]  /*04d0*/  @!P3 IMAD.X R7, RZ, RZ, R7, P0 ;  /* 0x000000ffff07b224 */ /* 0x000fe200000e0607 */
[C---:B--2---:R-:W-:Y:S01]  /*04e0*/  @!P2 IADD3 R4, P0, PT, R17.reuse, R4, RZ ;  /* 0x000000041104a210 */ /* 0x044fe20007f1e0ff */
[----:B------:R-:W-:Y:S01]  /*04f0*/  VIADD R17, R17, 0x8 ;  /* 0x0000000811117836 */ /* 0x000fe20000000000 */
[----:B0-----:R-:W2:Y:S03]  /*0500*/  @P6 LDG.E R25, desc[UR4][R24.64+0x10] ;  /* 0x0000100418196981 */ /* 0x001ea6000c1e1900 */
[----:B------:R-:W-:Y:S01]  /*0510*/  @!P2 IMAD.X R5, RZ, RZ, R5, P0 ;  /* 0x000000ffff05a224 */ /* 0x000fe200000e0605 */
[----:B------:R-:W0:Y:S01]  /*0520*/  @!P2 LDC.64 R26, c[0x0][0x398] ;  /* 0x0000e600ff1aab82 */ /* 0x000e220000000a00 */
[----:B------:R-:W5:Y:S01]  /*0530*/  @!P3 LDG.E.U8 R6, desc[UR4][R6.64] ;  /* 0x000000040606b981 */ /* 0x000f62000c1e1100 */
[----:B---3--:R-:W-:-:S03]  /*0540*/  @!P1 IADD3 R2, P0, PT, R19, R2, RZ ;  /* 0x0000000213029210 */ /* 0x008fc60007f1e0ff */
[----:B------:R-:W3:Y:S02]  /*0550*/  @!P2 LDG.E.U8 R4, desc[UR4][R4.64] ;  /* 0x000000040404a981 */ /* 0x000ee4000c1e1100 */
[----:B------:R-:W-:Y:S01]  /*0560*/  @!P1 IMAD.X R3, RZ, RZ, R3, P0 ;  /* 0x000000ffff039224 */ /* 0x000fe200000e0603 */
[C---:B------:R-:W-:Y:S01]  /*0570*/  ISETP.GE.AND P0, PT, R17.reuse, R16, PT ;  /* 0x000000101100720c */ /* 0x040fe20003f06270 */
[----:B------:R-:W0:Y:S01]  /*0580*/  @!P1 LDC.64 R28, c[0x0][0x398] ;  /* 0x0000e600ff1c9b82 */ /* 0x000e220000000a00 */
[----:B-1----:R-:W2:Y:S02]  /*0590*/  @!P3 LDG.E R23, desc[UR4][R22.64+0x14] ;  /* 0x000014041617b981 */ /* 0x002ea4000c1e1900 */
[C---:B------:R-:W-:Y:S02]  /*05a0*/  ISETP.LT.OR P0, PT, R17.reuse, RZ, P0 ;  /* 0x000000ff1100720c */ /* 0x040fe40000701670 */
[----:B------:R-:W2:Y:S04]  /*05b0*/  @!P1 LDG.E.U8 R2, desc[UR4][R2.64] ;  /* 0x0000000402029981 */ /* 0x000ea8000c1e1100 */
[----:B0-----:R-:W2:Y:S07]  /*05c0*/  @!P2 LDG.E R27, desc[UR4][R26.64+0x18] ;  /* 0x000018041a1ba981 */ /* 0x001eae000c1e1900 */
[----:B------:R-:W0:Y:S01]  /*05d0*/  @!P0 LDC.64 R20, c[0x0][0x380] ;  /* 0x0000e000ff148b82 */ /* 0x000e220000000a00 */
[----:B------:R-:W2:Y:S01]  /*05e0*/  @!P1 LDG.E R29, desc[UR4][R28.64+0x1c] ;  /* 0x00001c041c1d9981 */ /* 0x000ea2000c1e1900 */
[----:B0-----:R-:W-:-:S06]  /*05f0*/  @!P0 IADD3 R20, P5, PT, R17, R20, RZ ;  /* 0x0000001411148210 */ /* 0x001fcc0007fbe0ff */
[----:B------:R-:W0:Y:S01]  /*0600*/  @!P4 LDC.64 R16, c[0x0][0x398] ;  /* 0x0000e600ff10cb82 */ /* 0x000e220000000a00 */
[----:B------:R-:W-:Y:S01]  /*0610*/  @!P0 IMAD.X R21, RZ, RZ, R21, P5 ;  /* 0x000000ffff158224 */ /* 0x000fe200028e0615 */
[----:B------:R-:W-:Y:S02]  /*0620*/  ISETP.NE.AND P5, PT, R0, RZ, PT ;  /* 0x000000ff0000720c */ /* 0x000fe40003fa5270 */
[----:B------:R1:W2:Y:S04]  /*0630*/  @P6 LDG.E.U8 R0, desc[UR4][R8.64] ;  /* 0x0000000408006981 */ /* 0x0002a8000c1e1100 */
[----:B------:R-:W2:Y:S07]  /*0640*/  @!P0 LDG.E.U8 R20, desc[UR4][R20.64] ;  /* 0x0000000414148981 */ /* 0x000eae000c1e1100 */
[----:B------:R-:W1:Y:S01]  /*0650*/  @!P5 LDC.64 R18, c[0x0][0x398] ;  /* 0x0000e600ff12db82 */ /* 0x000e620000000a00 */
[----:B------:R-:W2:Y:S04]  /*0660*/  @!P5 LDG.E.U8 R12, desc[UR4][R12.64] ;  /* 0x000000040c0cd981 */ /* 0x000ea8000c1e1100 */
[----:B0-----:R-:W2:Y:S03]  /*0670*/  @!P4 LDG.E R17, desc[UR4][R16.64+0xc] ;  /* 0x00000c041011c981 */ /* 0x001ea6000c1e1900 */
[----:B-1----:R-:W0:Y:S01]  /*0680*/  @!P0 LDC.64 R8, c[0x0][0x398] ;  /* 0x0000e600ff088b82 */ /* 0x002e220000000a00 */
[----:B------:R-:W2:Y:S04]  /*0690*/  @!P5 LDG.E R19, desc[UR4][R18.64+0x8] ;  /* 0x000008041213d981 */ /* 0x000ea8000c1e1900 */
[----:B0-----:R-:W2:Y:S01]  /*06a0*/  @!P0 LDG.E R9, desc[UR4][R8.64+0x20] ;  /* 0x0000200408098981 */ /* 0x001ea2000c1e1900 */
[----:B------:R-:W-:Y:S01]  /*06b0*/  BSSY.RECONVERGENT B0, `(.L_x_65) ;  /* 0x0000016000007945 */ /* 0x000fe20003800200 */
[----:B----4-:R-:W-:-:S02]  /*06c0*/  @!P4 I2FP.F32.U32 R14, R14 ;  /* 0x0000000e000ec245 */ /* 0x010fc40000201000 */
[----:B-----5:R-:W-:Y:S02]  /*06d0*/  @!P3 I2FP.F32.U32 R6, R6 ;  /* 0x000000060006b245 */ /* 0x020fe40000201000 */
[----:B---3--:R-:W-:Y:S02]  /*06e0*/  @!P2 I2FP.F32.U32 R4, R4 ;  /* 0x000000040004a245 */ /* 0x008fe40000201000 */
[----:B--2---:R-:W-:Y:S02]  /*06f0*/  @!P1 I2FP.F32.U32 R2, R2 ;  /* 0x0000000200029245 */ /* 0x004fe40000201000 */
[----:B------:R-:W-:Y:S02]  /*0700*/  @P6 I2FP.F32.U32 R0, R0 ;  /* 0x0000000000006245 */ /* 0x000fe40000201000 */
[----:B------:R-:W-:Y:S02]  /*0710*/  @!P5 I2FP.F32.U32 R12, R12 ;  /* 0x0000000c000cd245 */ /* 0x000fe40000201000 */
[----:B------:R-:W-:-:S03]  /*0720*/  @!P0 I2FP.F32.U32 R20, R20 ;  /* 0x0000001400148245 */ /* 0x000fc60000201000 */
[----:B------:R-:W-:-:S04]  /*0730*/  @!P5 FFMA R10, R19, R12, R10 ;  /* 0x0000000c130ad223 */ /* 0x000fc8000000000a */
[----:B------:R-:W-:-:S04]  /*0740*/  @!P4 FFMA R10, R17, R14, R10 ;  /* 0x0000000e110ac223 */ /* 0x000fc8000000000a */
[----:B------:R-:W-:-:S04]  /*0750*/  @P6 FFMA R10, R25, R0, R10 ;  /* 0x00000000190a6223 */ /* 0x000fc8000000000a */
[----:B------:R-:W-:-:S04]  /*0760*/  @!P3 FFMA R10, R23, R6, R10 ;  /* 0x00000006170ab223 */ /* 0x000fc8000000000a */
[----:B------:R-:W-:-:S04]  /*0770*/  @!P2 FFMA R10, R27, R4, R10 ;  /* 0x000000041b0aa223 */ /* 0x000fc8000000000a */
[----:B------:R-:W-:-:S04]  /*0780*/  @!P1 FFMA R10, R29, R2, R10 ;  /* 0x000000021d0a9223 */ /* 0x000fc8000000000a */
[----:B------:R-:W-:-:S05]  /*0790*/  @!P0 FFMA R10, R9, R20, R10 ;  /* 0x00000014090a8223 */ /* 0x000fca000000000a */
[----:B------:R-:W-:Y:S01]  /*07a0*/  FSETP.GT.AND P0, PT, R10, 255, PT ;  /* 0x437f00000a00780b */ /* 0x000fe20003f04000 */
[----:B------:R-:W-:-:S12]  /*07b0*/  IMAD.MOV.U32 R0, RZ, RZ, 0xff ;  /* 0x000000ffff007424 */ /* 0x000fd800078e00ff */
[----:B------:R-:W-:Y:S05]  /*07c0*/  @P0 BRA `(.L_x_66) ;  /* 0x0000000000100947 */ /* 0x000fea0003800000 */
[----:B------:R-:W-:Y:S02]  /*07d0*/  FSETP.GEU.AND P0, PT, R10, RZ, PT ;  /* 0x000000ff0a00720b */ /* 0x000fe40003f0e000 */
[----:B------:R-:W-:-:S11]  /*07e0*/  PRMT R0, RZ, 0x7610, R0 ;  /* 0x00007610ff007816 */ /* 0x000fd60000000000 */
[----:B------:R-:W0:Y:S02]  /*07f0*/  @P0 F2I.U32.TRUNC.NTZ R10, R10 ;  /* 0x0000000a000a0305 */ /* 0x000e24000020f000 */
[----:B0-----:R-:W-:-:S07]  /*0800*/  @P0 PRMT R0, R10, 0x7610, R0 ;  /* 0x000076100a000816 */ /* 0x001fce0000000000 */
.L_x_66:
[----:B------:R-:W-:Y:S05]  /*0810*/  BSYNC.RECONVERGENT B0 ;  /* 0x0000000000007941 */ /* 0x000fea0003800200 */
.L_x_65:
[----:B------:R-:W0:Y:S02]  /*0820*/  LDCU.64 UR6, c[0x0][0x388] ;  /* 0x00007100ff0677ac */ /* 0x000e240008000a00 */
[----:B0-----:R-:W-:-:S04]  /*0830*/  IADD3 R2, P0, PT, R11, UR6, RZ ;  /* 0x000000060b027c10 */ /* 0x001fc8000ff1e0ff */
[----:B------:R-:W-:-:S05]  /*0840*/  LEA.HI.X.SX32 R3, R11, UR7, 0x1, P0 ;  /* 0x000000070b037c11 */ /* 0x000fca00080f0eff */
[----:B------:R-:W-:Y:S01]  /*0850*/  STG.E.U8 desc[UR4][R2.64], R0 ;  /* 0x0000000002007986 */ /* 0x000fe2000c101104 */
[----:B------:R-:W-:Y:S05]  /*0860*/  EXIT ;  /* 0x000000000000794d */ /* 0x000fea0003800000 */
.L_x_67:
        /* <DEDUP_REMOVED lines=9> */
.L_x_89:


//--------------------- .text._Z8setToValPfii     --------------------------
	.section	.text._Z8setToValPfii,"ax",@progbits
	.align	128
        .global         _Z8setToValPfii
        .type           _Z8setToValPfii,@function
        .size           _Z8setToValPfii,(.L_x_90 - _Z8setToValPfii)
        .other          _Z8setToValPfii,@"STO_CUDA_ENTRY STV_DEFAULT"
_Z8setToValPfii:
.text._Z8setToValPfii:
        /* <DEDUP_REMOVED lines=9> */
[----:B------:R-:W1:Y:S01]  /*0090*/  LDCU UR6, c[0x0][0x38c] ;  /* 0x00007180ff0677ac */ /* 0x000e620008000800 */
[----:B------:R-:W2:Y:S01]  /*00a0*/  LDCU.64 UR4, c[0x0][0x358] ;  /* 0x00006b00ff0477ac */ /* 0x000ea20008000a00 */
[----:B0-----:R-:W-:Y:S01]  /*00b0*/  IMAD.WIDE R2, R5, 0x4, R2 ;  /* 0x0000000405027825 */ /* 0x001fe200078e0202 */
[----:B-1----:R-:W-:-:S05]  /*00c0*/  I2FP.F32.S32 R5, UR6 ;  /* 0x0000000600057c45 */ /* 0x002fca0008201400 */
[----:B--2---:R-:W-:Y:S01]  /*00d0*/  STG.E desc[UR4][R2.64], R5 ;  /* 0x0000000502007986 */ /* 0x004fe2000c101904 */
[----:B------:R-:W-:Y:S05]  /*00e0*/  EXIT ;  /* 0x000000000000794d */ /* 0x000fea0003800000 */
.L_x_68:
        /* <DEDUP_REMOVED lines=9> */
.L_x_90:


//--------------------- .text._Z8setToValPhii     --------------------------
	.section	.text._Z8setToValPhii,"ax",@progbits
	.align	128
        .global         _Z8setToValPhii
        .type           _Z8setToValPhii,@function
        .size           _Z8setToValPhii,(.L_x_91 - _Z8setToValPhii)
        .other          _Z8setToValPhii,@"STO_CUDA_ENTRY STV_DEFAULT"
_Z8setToValPhii:
.text._Z8setToValPhii:
        /* <DEDUP_REMOVED lines=8> */
[----:B------:R-:W0:Y:S01]  /*0080*/  LDCU.64 UR6, c[0x0][0x380] ;  /* 0x00007000ff0677ac */ /* 0x000e220008000a00 */
[----:B------:R-:W1:Y:S01]  /*0090*/  LDC.U8 R5, c[0x0][0x38c] ;  /* 0x0000e300ff057b82 */ /* 0x000e620000000000 */
[----:B------:R-:W1:Y:S01]  /*00a0*/  LDCU.64 UR4, c[0x0][0x358] ;  /* 0x00006b00ff0477ac */ /* 0x000e620008000a00 */
[----:B0-----:R-:W-:-:S04]  /*00b0*/  IADD3 R2, P0, PT, R0, UR6, RZ ;  /* 0x0000000600027c10 */ /* 0x001fc8000ff1e0ff */
[----:B------:R-:W-:-:S05]  /*00c0*/  LEA.HI.X.SX32 R3, R0, UR7, 0x1, P0 ;  /* 0x0000000700037c11 */ /* 0x000fca00080f0eff */
[----:B-1----:R-:W-:Y:S01]  /*00d0*/  STG.E.U8 desc[UR4][R2.64], R5 ;  /* 0x0000000502007986 */ /* 0x002fe2000c101104 */
[----:B------:R-:W-:Y:S05]  /*00e0*/  EXIT ;  /* 0x000000000000794d */ /* 0x000fea0003800000 */
.L_x_69:
        /* <DEDUP_REMOVED lines=9> */
.L_x_91:


//--------------------- .nv.shared._Z9transposePfS_ii --------------------------
	.section	.nv.shared._Z9transposePfS_ii,"aw",@nobits
	.sectionflags	@""
	.align	4
.nv.shared._Z9transposePfS_ii:
	.zero		2112


//--------------------- .nv.shared.reserved.0     --------------------------
	.section	.nv.shared.reserved.0,"aw",@nobits
	.weak		__nv_reservedSMEM_offset_0_alias
	.size		__nv_reservedSMEM_offset_0_alias, 0, 64
	.other		__nv_reservedSMEM_offset_0_alias,@"STO_CUDA_RESERVED_SHARED STV_DEFAULT"
__nv_reservedSMEM_offset_0_alias:
	.zero		0
	.zero		64


//--------------------- .nv.constant0._Z9transposePfS_ii --------------------------
	.section	.nv.constant0._Z9transposePfS_ii,"a",@progbits
	.sectionflags	@""
	.align	4
.nv.constant0._Z9transposePfS_ii:
	.zero		920


//--------------------- .nv.constant0._Z10intToFloatPfPiii --------------------------
	.section	.nv.constant0._Z10intToFloatPfPiii,"a",@progbits
	.sectionflags	@""
	.align	4
.nv.constant0._Z10intToFloatPfPiii:
	.zero		920


//--------------------- .nv.constant0._Z10roundArrayPiPfii --------------------------
	.section	.nv.constant0._Z10roundArrayPiPfii,"a",@progbits
	.sectionflags	@""
	.align	4
.nv.constant0._Z10roundArrayPiPfii:
	.zero		920


//--------------------- .nv.constant0._Z7readOutPfS_iii --------------------------
	.section	.nv.constant0._Z7readOutPfS_iii,"a",@progbits
	.sectionflags	@""
	.align	4
.nv.constant0._Z7readOutPfS_iii:
	.zero		924


//--------------------- .nv.constant0._Z6unpackPfS_iii --------------------------
	.section	.nv.constant0._Z6unpackPfS_iii,"a",@progbits
	.sectionflags	@""
	.align	4
.nv.constant0._Z6unpackPfS_iii:
	.zero		924


//--------------------- .nv.constant0._Z4packPfS_iii --------------------------
	.section	.nv.constant0._Z4packPfS_iii,"a",@progbits
	.sectionflags	@""
	.align	4
.nv.constant0._Z4packPfS_iii:
	.zero		924


//--------------------- .nv.constant0._Z5scalePfiiifii --------------------------
	.section	.nv.constant0._Z5scalePfiiifii,"a",@progbits
	.sectionflags	@""
	.align	4
.nv.constant0._Z5scalePfiiifii:
	.zero		928


//--------------------- .nv.constant0._Z6updatePfiiifii --------------------------
	.section	.nv.constant0._Z6updatePfiiifii,"a",@progbits
	.sectionflags	@""
	.align	4
.nv.constant0._Z6updatePfiiifii:
	.zero		928


//--------------------- .nv.constant0._Z7predictPfiiifii --------------------------
	.section	.nv.constant0._Z7predictPfiiifii,"a",@progbits
	.sectionflags	@""
	.align	4
.nv.constant0._Z7predictPfiiifii:
	.zero		928


//--------------------- .nv.constant0._Z8contrastPhS_iiff --------------------------
	.section	.nv.constant0._Z8contrastPhS_iiff,"a",@progbits
	.sectionflags	@""
	.align	4
.nv.constant0._Z8contrastPhS_iiff:
	.zero		928


//--------------------- .nv.constant0._Z8saturatePhS_iif --------------------------
	.section	.nv.constant0._Z8saturatePhS_iif,"a",@progbits
	.sectionflags	@""
	.align	4
.nv.constant0._Z8saturatePhS_iif:
	.zero		924


//--------------------- .nv.constant0._Z9greyscalePhS_ii --------------------------
	.section	.nv.constant0._Z9greyscalePhS_ii,"a",@progbits
	.sectionflags	@""
	.align	4
.nv.constant0._Z9greyscalePhS_ii:
	.zero		920


//--------------------- .nv.constant0._Z8brightenPhS_iif --------------------------
	.section	.nv.constant0._Z8brightenPhS_iif,"a",@progbits
	.sectionflags	@""
	.align	4
.nv.constant0._Z8brightenPhS_iif:
	.zero		924


//--------------------- .nv.constant0._Z7zeroOutPifi --------------------------
	.section	.nv.constant0._Z7zeroOutPifi,"a",@progbits
	.sectionflags	@""
	.align	4
.nv.constant0._Z7zeroOutPifi:
	.zero		912


//--------------------- .nv.constant0._Z9UNshufflePhPfii --------------------------
	.section	.nv.constant0._Z9UNshufflePhPfii,"a",@progbits
	.sectionflags	@""
	.align	4
.nv.constant0._Z9UNshufflePhPfii:
	.zero		920


//--------------------- .nv.constant0._Z7shufflePfPhii --------------------------
	.section	.nv.constant0._Z7shufflePfPhii,"a",@progbits
	.sectionflags	@""
	.align	4
.nv.constant0._Z7shufflePfPhii:
	.zero		920


//--------------------- .nv.constant0._Z8quantizePfifi --------------------------
	.section	.nv.constant0._Z8quantizePfifi,"a",@progbits
	.sectionflags	@""
	.align	4
.nv.constant0._Z8quantizePfifi:
	.zero		916


//--------------------- .nv.constant0._Z7conv3x3PhS_iiPf --------------------------
	.section	.nv.constant0._Z7conv3x3PhS_iiPf,"a",@progbits
	.sectionflags	@""
	.align	4
.nv.constant0._Z7conv3x3PhS_iiPf:
	.zero		928


//--------------------- .nv.constant0._Z8setToValPfii --------------------------
	.section	.nv.constant0._Z8setToValPfii,"a",@progbits
	.sectionflags	@""
	.align	4
.nv.constant0._Z8setToValPfii:
	.zero		912


//--------------------- .nv.constant0._Z8setToValPhii --------------------------
	.section	.nv.constant0._Z8setToValPhii,"a",@progbits
	.sectionflags	@""
	.align	4
.nv.constant0._Z8setToValPhii:
	.zero		912


//--------------------- SYMBOLS --------------------------

	.type		.nv.reservedSmem.offset0,@object
	.size		.nv.reservedSmem.offset0,0x4
	.type		.nv.reservedSmem.cap,@object
	.size		.nv.reservedSmem.cap,0x4
